//
// Generated by NVIDIA NVVM Compiler
//
// Compiler Build ID: CL-36424714
// Cuda compilation tools, release 13.0, V13.0.88
// Based on NVVM 20.0.0
//

.version 9.0
.target sm_100
.address_size 64

	// .globl	_Z19angle_encode_kernelPKdP7double2mj
.func  (.param .align 16 .b8 func_retval0[16]) __internal_trig_reduction_slowpathd
(
	.param .b64 __internal_trig_reduction_slowpathd_param_0
)
;
.global .align 8 .b8 __cudart_i2opi_d[144] = {8, 93, 141, 31, 177, 95, 251, 107, 234, 146, 82, 138, 247, 57, 7, 61, 123, 241, 229, 235, 199, 186, 39, 117, 45, 234, 95, 158, 102, 63, 70, 79, 183, 9, 203, 39, 207, 126, 54, 109, 31, 109, 10, 90, 139, 17, 47, 239, 15, 152, 5, 222, 255, 151, 248, 31, 59, 40, 249, 189, 139, 95, 132, 156, 244, 57, 83, 131, 57, 214, 145, 57, 65, 126, 95, 180, 38, 112, 156, 233, 132, 68, 187, 46, 245, 53, 130, 232, 62, 167, 41, 177, 28, 235, 29, 254, 28, 146, 209, 9, 234, 46, 73, 6, 224, 210, 77, 66, 58, 110, 36, 183, 97, 197, 187, 222, 171, 99, 81, 254, 65, 144, 67, 60, 153, 149, 98, 219, 192, 221, 52, 245, 209, 87, 39, 252, 41, 21, 68, 78, 110, 131, 249, 162};
.global .align 16 .b8 __cudart_sin_cos_coeffs[128] = {70, 210, 176, 44, 241, 229, 90, 190, 146, 227, 172, 105, 227, 29, 199, 62, 161, 98, 219, 25, 160, 1, 42, 191, 24, 8, 17, 17, 17, 17, 129, 63, 84, 85, 85, 85, 85, 85, 197, 191, 0, 0, 0, 0, 0, 0, 0, 0, 0, 0, 0, 0, 0, 0, 0, 0, 100, 129, 253, 32, 131, 255, 168, 189, 40, 133, 239, 193, 167, 238, 33, 62, 217, 230, 6, 142, 79, 126, 146, 190, 233, 188, 221, 25, 160, 1, 250, 62, 71, 93, 193, 22, 108, 193, 86, 191, 81, 85, 85, 85, 85, 85, 165, 63, 0, 0, 0, 0, 0, 0, 224, 191, 0, 0, 0, 0, 0, 0, 240, 63};

.visible .entry _Z19angle_encode_kernelPKdP7double2mj(
	.param .u64 .ptr .align 1 _Z19angle_encode_kernelPKdP7double2mj_param_0,
	.param .u64 .ptr .align 1 _Z19angle_encode_kernelPKdP7double2mj_param_1,
	.param .u64 _Z19angle_encode_kernelPKdP7double2mj_param_2,
	.param .u32 _Z19angle_encode_kernelPKdP7double2mj_param_3
)
{
	.reg .pred 	%p<14>;
	.reg .b32 	%r<32>;
	.reg .b64 	%rd<26>;
	.reg .b64 	%fd<78>;

	ld.param.u64 	%rd7, [_Z19angle_encode_kernelPKdP7double2mj_param_0];
	ld.param.u64 	%rd8, [_Z19angle_encode_kernelPKdP7double2mj_param_1];
	ld.param.u64 	%rd9, [_Z19angle_encode_kernelPKdP7double2mj_param_2];
	ld.param.u32 	%r12, [_Z19angle_encode_kernelPKdP7double2mj_param_3];
	mov.u32 	%r13, %ctaid.x;
	mov.u32 	%r14, %ntid.x;
	mov.u32 	%r15, %tid.x;
	mad.lo.s32 	%r16, %r13, %r14, %r15;
	cvt.u64.u32 	%rd1, %r16;
	setp.le.u64 	%p1, %rd9, %rd1;
	@%p1 bra 	$L__BB0_17;
	setp.eq.s32 	%p2, %r12, 0;
	mov.f64 	%fd77, 0d3FF0000000000000;
	@%p2 bra 	$L__BB0_16;
	neg.s32 	%r28, %r12;
	cvta.to.global.u64 	%rd24, %rd7;
	mov.f64 	%fd77, 0d3FF0000000000000;
	mov.b64 	%rd25, 0;
	mov.u64 	%rd19, __cudart_sin_cos_coeffs;
$L__BB0_3:
	ld.global.nc.f64 	%fd2, [%rd24];
	cvt.u32.u64 	%r17, %rd25;
	shr.u64 	%rd11, %rd1, %r17;
	and.b64  	%rd12, %rd11, 1;
	setp.eq.b64 	%p3, %rd12, 1;
	not.pred 	%p4, %p3;
	@%p4 bra 	$L__BB0_9;
	abs.f64 	%fd3, %fd2;
	setp.neu.f64 	%p5, %fd3, 0d7FF0000000000000;
	@%p5 bra 	$L__BB0_6;
	mov.f64 	%fd26, 0d0000000000000000;
	mul.rn.f64 	%fd73, %fd2, %fd26;
	mov.b32 	%r29, 0;
	bra.uni 	$L__BB0_8;
$L__BB0_6:
	mul.f64 	%fd21, %fd2, 0d3FE45F306DC9C883;
	cvt.rni.s32.f64 	%r29, %fd21;
	cvt.rn.f64.s32 	%fd22, %r29;
	fma.rn.f64 	%fd23, %fd22, 0dBFF921FB54442D18, %fd2;
	fma.rn.f64 	%fd24, %fd22, 0dBC91A62633145C00, %fd23;
	fma.rn.f64 	%fd73, %fd22, 0dB97B839A252049C0, %fd24;
	setp.ltu.f64 	%p6, %fd3, 0d41E0000000000000;
	@%p6 bra 	$L__BB0_8;
	{ // callseq 0, 0
	.param .b64 param0;
	st.param.f64 	[param0], %fd2;
	.param .align 16 .b8 retval0[16];
	call.uni (retval0), 
	__internal_trig_reduction_slowpathd, 
	(
	param0
	);
	ld.param.f64 	%fd73, [retval0];
	ld.param.b32 	%r29, [retval0+8];
	} // callseq 0
$L__BB0_8:
	shl.b32 	%r20, %r29, 6;
	cvt.u64.u32 	%rd13, %r20;
	and.b64  	%rd14, %rd13, 64;
	add.s64 	%rd16, %rd19, %rd14;
	mul.rn.f64 	%fd27, %fd73, %fd73;
	and.b32  	%r21, %r29, 1;
	setp.eq.b32 	%p7, %r21, 1;
	selp.f64 	%fd28, 0dBDA8FF8320FD8164, 0d3DE5DB65F9785EBA, %p7;
	ld.global.nc.v2.f64 	{%fd29, %fd30}, [%rd16];
	fma.rn.f64 	%fd31, %fd28, %fd27, %fd29;
	fma.rn.f64 	%fd32, %fd31, %fd27, %fd30;
	ld.global.nc.v2.f64 	{%fd33, %fd34}, [%rd16+16];
	fma.rn.f64 	%fd35, %fd32, %fd27, %fd33;
	fma.rn.f64 	%fd36, %fd35, %fd27, %fd34;
	ld.global.nc.v2.f64 	{%fd37, %fd38}, [%rd16+32];
	fma.rn.f64 	%fd39, %fd36, %fd27, %fd37;
	fma.rn.f64 	%fd40, %fd39, %fd27, %fd38;
	fma.rn.f64 	%fd41, %fd40, %fd73, %fd73;
	fma.rn.f64 	%fd42, %fd40, %fd27, 0d3FF0000000000000;
	selp.f64 	%fd43, %fd42, %fd41, %p7;
	and.b32  	%r22, %r29, 2;
	setp.eq.s32 	%p8, %r22, 0;
	mov.f64 	%fd44, 0d0000000000000000;
	sub.f64 	%fd45, %fd44, %fd43;
	selp.f64 	%fd76, %fd43, %fd45, %p8;
	bra.uni 	$L__BB0_15;
$L__BB0_9:
	abs.f64 	%fd9, %fd2;
	setp.neu.f64 	%p9, %fd9, 0d7FF0000000000000;
	@%p9 bra 	$L__BB0_11;
	mov.f64 	%fd51, 0d0000000000000000;
	mul.rn.f64 	%fd75, %fd2, %fd51;
	mov.b32 	%r31, 1;
	bra.uni 	$L__BB0_14;
$L__BB0_11:
	mul.f64 	%fd46, %fd2, 0d3FE45F306DC9C883;
	cvt.rni.s32.f64 	%r30, %fd46;
	cvt.rn.f64.s32 	%fd47, %r30;
	fma.rn.f64 	%fd48, %fd47, 0dBFF921FB54442D18, %fd2;
	fma.rn.f64 	%fd49, %fd47, 0dBC91A62633145C00, %fd48;
	fma.rn.f64 	%fd75, %fd47, 0dB97B839A252049C0, %fd49;
	setp.ltu.f64 	%p10, %fd9, 0d41E0000000000000;
	@%p10 bra 	$L__BB0_13;
	{ // callseq 1, 0
	.param .b64 param0;
	st.param.f64 	[param0], %fd2;
	.param .align 16 .b8 retval0[16];
	call.uni (retval0), 
	__internal_trig_reduction_slowpathd, 
	(
	param0
	);
	ld.param.f64 	%fd75, [retval0];
	ld.param.b32 	%r30, [retval0+8];
	} // callseq 1
$L__BB0_13:
	add.s32 	%r31, %r30, 1;
$L__BB0_14:
	shl.b32 	%r25, %r31, 6;
	cvt.u64.u32 	%rd17, %r25;
	and.b64  	%rd18, %rd17, 64;
	add.s64 	%rd20, %rd19, %rd18;
	mul.rn.f64 	%fd52, %fd75, %fd75;
	and.b32  	%r26, %r31, 1;
	setp.eq.b32 	%p11, %r26, 1;
	selp.f64 	%fd53, 0dBDA8FF8320FD8164, 0d3DE5DB65F9785EBA, %p11;
	ld.global.nc.v2.f64 	{%fd54, %fd55}, [%rd20];
	fma.rn.f64 	%fd56, %fd53, %fd52, %fd54;
	fma.rn.f64 	%fd57, %fd56, %fd52, %fd55;
	ld.global.nc.v2.f64 	{%fd58, %fd59}, [%rd20+16];
	fma.rn.f64 	%fd60, %fd57, %fd52, %fd58;
	fma.rn.f64 	%fd61, %fd60, %fd52, %fd59;
	ld.global.nc.v2.f64 	{%fd62, %fd63}, [%rd20+32];
	fma.rn.f64 	%fd64, %fd61, %fd52, %fd62;
	fma.rn.f64 	%fd65, %fd64, %fd52, %fd63;
	fma.rn.f64 	%fd66, %fd65, %fd75, %fd75;
	fma.rn.f64 	%fd67, %fd65, %fd52, 0d3FF0000000000000;
	selp.f64 	%fd68, %fd67, %fd66, %p11;
	and.b32  	%r27, %r31, 2;
	setp.eq.s32 	%p12, %r27, 0;
	mov.f64 	%fd69, 0d0000000000000000;
	sub.f64 	%fd70, %fd69, %fd68;
	selp.f64 	%fd76, %fd68, %fd70, %p12;
$L__BB0_15:
	mul.f64 	%fd77, %fd77, %fd76;
	add.s32 	%r28, %r28, 1;
	setp.ne.s32 	%p13, %r28, 0;
	add.s64 	%rd25, %rd25, 1;
	add.s64 	%rd24, %rd24, 8;
	@%p13 bra 	$L__BB0_3;
$L__BB0_16:
	cvta.to.global.u64 	%rd21, %rd8;
	shl.b64 	%rd22, %rd1, 4;
	add.s64 	%rd23, %rd21, %rd22;
	mov.f64 	%fd71, 0d0000000000000000;
	st.global.v2.f64 	[%rd23], {%fd77, %fd71};
$L__BB0_17:
	ret;

}
	// .globl	_Z25angle_encode_batch_kernelPKdP7double2mmj
.visible .entry _Z25angle_encode_batch_kernelPKdP7double2mmj(
	.param .u64 .ptr .align 1 _Z25angle_encode_batch_kernelPKdP7double2mmj_param_0,
	.param .u64 .ptr .align 1 _Z25angle_encode_batch_kernelPKdP7double2mmj_param_1,
	.param .u64 _Z25angle_encode_batch_kernelPKdP7double2mmj_param_2,
	.param .u64 _Z25angle_encode_batch_kernelPKdP7double2mmj_param_3,
	.param .u32 _Z25angle_encode_batch_kernelPKdP7double2mmj_param_4
)
{
	.reg .pred 	%p<15>;
	.reg .b32 	%r<36>;
	.reg .b64 	%rd<46>;
	.reg .b64 	%fd<77>;

	ld.param.u64 	%rd17, [_Z25angle_encode_batch_kernelPKdP7double2mmj_param_1];
	ld.param.u64 	%rd18, [_Z25angle_encode_batch_kernelPKdP7double2mmj_param_2];
	ld.param.u64 	%rd16, [_Z25angle_encode_batch_kernelPKdP7double2mmj_param_3];
	cvta.to.global.u64 	%rd1, %rd17;
	mul.lo.s64 	%rd2, %rd16, %rd18;
	mov.u32 	%r13, %nctaid.x;
	mov.u32 	%r14, %ntid.x;
	mul.lo.s32 	%r15, %r13, %r14;
	cvt.u64.u32 	%rd3, %r15;
	mov.u32 	%r16, %ctaid.x;
	mov.u32 	%r17, %tid.x;
	mad.lo.s32 	%r18, %r16, %r14, %r17;
	cvt.u64.u32 	%rd42, %r18;
	setp.le.u64 	%p1, %rd2, %rd42;
	@%p1 bra 	$L__BB1_18;
	ld.param.u32 	%r30, [_Z25angle_encode_batch_kernelPKdP7double2mmj_param_4];
	setp.eq.s32 	%p2, %r30, 0;
	@%p2 bra 	$L__BB1_19;
	add.s64 	%rd5, %rd16, -1;
$L__BB1_3:
	ld.param.u32 	%r31, [_Z25angle_encode_batch_kernelPKdP7double2mmj_param_4];
	ld.param.u64 	%rd41, [_Z25angle_encode_batch_kernelPKdP7double2mmj_param_0];
	neg.s32 	%r32, %r31;
	cvt.u64.u32 	%rd20, %r31;
	shr.u64 	%rd21, %rd42, %r31;
	mul.lo.s64 	%rd22, %rd20, %rd21;
	shl.b64 	%rd23, %rd22, 3;
	cvta.to.global.u64 	%rd24, %rd41;
	add.s64 	%rd44, %rd24, %rd23;
	mov.f64 	%fd72, 0d3FF0000000000000;
	mov.b64 	%rd45, 0;
$L__BB1_4:
	ld.global.nc.f64 	%fd2, [%rd44];
	cvt.u32.u64 	%r19, %rd45;
	mov.b64 	%rd25, 1;
	shl.b64 	%rd26, %rd25, %r19;
	and.b64  	%rd27, %rd5, %rd26;
	and.b64  	%rd28, %rd27, %rd42;
	setp.eq.s64 	%p3, %rd28, 0;
	@%p3 bra 	$L__BB1_10;
	abs.f64 	%fd3, %fd2;
	setp.neu.f64 	%p4, %fd3, 0d7FF0000000000000;
	@%p4 bra 	$L__BB1_7;
	mov.f64 	%fd24, 0d0000000000000000;
	mul.rn.f64 	%fd73, %fd2, %fd24;
	mov.b32 	%r33, 0;
	bra.uni 	$L__BB1_9;
$L__BB1_7:
	mul.f64 	%fd19, %fd2, 0d3FE45F306DC9C883;
	cvt.rni.s32.f64 	%r33, %fd19;
	cvt.rn.f64.s32 	%fd20, %r33;
	fma.rn.f64 	%fd21, %fd20, 0dBFF921FB54442D18, %fd2;
	fma.rn.f64 	%fd22, %fd20, 0dBC91A62633145C00, %fd21;
	fma.rn.f64 	%fd73, %fd20, 0dB97B839A252049C0, %fd22;
	setp.ltu.f64 	%p5, %fd3, 0d41E0000000000000;
	@%p5 bra 	$L__BB1_9;
	{ // callseq 2, 0
	.param .b64 param0;
	st.param.f64 	[param0], %fd2;
	.param .align 16 .b8 retval0[16];
	call.uni (retval0), 
	__internal_trig_reduction_slowpathd, 
	(
	param0
	);
	ld.param.f64 	%fd73, [retval0];
	ld.param.b32 	%r33, [retval0+8];
	} // callseq 2
$L__BB1_9:
	shl.b32 	%r22, %r33, 6;
	cvt.u64.u32 	%rd29, %r22;
	and.b64  	%rd30, %rd29, 64;
	mov.u64 	%rd31, __cudart_sin_cos_coeffs;
	add.s64 	%rd32, %rd31, %rd30;
	mul.rn.f64 	%fd25, %fd73, %fd73;
	and.b32  	%r23, %r33, 1;
	setp.eq.b32 	%p6, %r23, 1;
	selp.f64 	%fd26, 0dBDA8FF8320FD8164, 0d3DE5DB65F9785EBA, %p6;
	ld.global.nc.v2.f64 	{%fd27, %fd28}, [%rd32];
	fma.rn.f64 	%fd29, %fd26, %fd25, %fd27;
	fma.rn.f64 	%fd30, %fd29, %fd25, %fd28;
	ld.global.nc.v2.f64 	{%fd31, %fd32}, [%rd32+16];
	fma.rn.f64 	%fd33, %fd30, %fd25, %fd31;
	fma.rn.f64 	%fd34, %fd33, %fd25, %fd32;
	ld.global.nc.v2.f64 	{%fd35, %fd36}, [%rd32+32];
	fma.rn.f64 	%fd37, %fd34, %fd25, %fd35;
	fma.rn.f64 	%fd38, %fd37, %fd25, %fd36;
	fma.rn.f64 	%fd39, %fd38, %fd73, %fd73;
	fma.rn.f64 	%fd40, %fd38, %fd25, 0d3FF0000000000000;
	selp.f64 	%fd41, %fd40, %fd39, %p6;
	and.b32  	%r24, %r33, 2;
	setp.eq.s32 	%p7, %r24, 0;
	mov.f64 	%fd42, 0d0000000000000000;
	sub.f64 	%fd43, %fd42, %fd41;
	selp.f64 	%fd76, %fd41, %fd43, %p7;
	bra.uni 	$L__BB1_16;
$L__BB1_10:
	abs.f64 	%fd9, %fd2;
	setp.neu.f64 	%p8, %fd9, 0d7FF0000000000000;
	@%p8 bra 	$L__BB1_12;
	mov.f64 	%fd49, 0d0000000000000000;
	mul.rn.f64 	%fd75, %fd2, %fd49;
	mov.b32 	%r35, 1;
	bra.uni 	$L__BB1_15;
$L__BB1_12:
	mul.f64 	%fd44, %fd2, 0d3FE45F306DC9C883;
	cvt.rni.s32.f64 	%r34, %fd44;
	cvt.rn.f64.s32 	%fd45, %r34;
	fma.rn.f64 	%fd46, %fd45, 0dBFF921FB54442D18, %fd2;
	fma.rn.f64 	%fd47, %fd45, 0dBC91A62633145C00, %fd46;
	fma.rn.f64 	%fd75, %fd45, 0dB97B839A252049C0, %fd47;
	setp.ltu.f64 	%p9, %fd9, 0d41E0000000000000;
	@%p9 bra 	$L__BB1_14;
	{ // callseq 3, 0
	.param .b64 param0;
	st.param.f64 	[param0], %fd2;
	.param .align 16 .b8 retval0[16];
	call.uni (retval0), 
	__internal_trig_reduction_slowpathd, 
	(
	param0
	);
	ld.param.f64 	%fd75, [retval0];
	ld.param.b32 	%r34, [retval0+8];
	} // callseq 3
$L__BB1_14:
	add.s32 	%r35, %r34, 1;
$L__BB1_15:
	shl.b32 	%r27, %r35, 6;
	cvt.u64.u32 	%rd33, %r27;
	and.b64  	%rd34, %rd33, 64;
	mov.u64 	%rd35, __cudart_sin_cos_coeffs;
	add.s64 	%rd36, %rd35, %rd34;
	mul.rn.f64 	%fd50, %fd75, %fd75;
	and.b32  	%r28, %r35, 1;
	setp.eq.b32 	%p10, %r28, 1;
	selp.f64 	%fd51, 0dBDA8FF8320FD8164, 0d3DE5DB65F9785EBA, %p10;
	ld.global.nc.v2.f64 	{%fd52, %fd53}, [%rd36];
	fma.rn.f64 	%fd54, %fd51, %fd50, %fd52;
	fma.rn.f64 	%fd55, %fd54, %fd50, %fd53;
	ld.global.nc.v2.f64 	{%fd56, %fd57}, [%rd36+16];
	fma.rn.f64 	%fd58, %fd55, %fd50, %fd56;
	fma.rn.f64 	%fd59, %fd58, %fd50, %fd57;
	ld.global.nc.v2.f64 	{%fd60, %fd61}, [%rd36+32];
	fma.rn.f64 	%fd62, %fd59, %fd50, %fd60;
	fma.rn.f64 	%fd63, %fd62, %fd50, %fd61;
	fma.rn.f64 	%fd64, %fd63, %fd75, %fd75;
	fma.rn.f64 	%fd65, %fd63, %fd50, 0d3FF0000000000000;
	selp.f64 	%fd66, %fd65, %fd64, %p10;
	and.b32  	%r29, %r35, 2;
	setp.eq.s32 	%p11, %r29, 0;
	mov.f64 	%fd67, 0d0000000000000000;
	sub.f64 	%fd68, %fd67, %fd66;
	selp.f64 	%fd76, %fd66, %fd68, %p11;
$L__BB1_16:
	mul.f64 	%fd72, %fd72, %fd76;
	add.s32 	%r32, %r32, 1;
	setp.ne.s32 	%p12, %r32, 0;
	add.s64 	%rd45, %rd45, 1;
	add.s64 	%rd44, %rd44, 8;
	@%p12 bra 	$L__BB1_4;
	shl.b64 	%rd37, %rd42, 4;
	add.s64 	%rd38, %rd1, %rd37;
	mov.f64 	%fd69, 0d0000000000000000;
	st.global.v2.f64 	[%rd38], {%fd72, %fd69};
	add.s64 	%rd42, %rd42, %rd3;
	setp.lt.u64 	%p13, %rd42, %rd2;
	@%p13 bra 	$L__BB1_3;
$L__BB1_18:
	ret;
$L__BB1_19:
	shl.b64 	%rd39, %rd42, 4;
	add.s64 	%rd40, %rd1, %rd39;
	mov.f64 	%fd70, 0d0000000000000000;
	mov.f64 	%fd71, 0d3FF0000000000000;
	st.global.v2.f64 	[%rd40], {%fd71, %fd70};
	add.s64 	%rd42, %rd42, %rd3;
	setp.lt.u64 	%p14, %rd42, %rd2;
	@%p14 bra 	$L__BB1_19;
	bra.uni 	$L__BB1_18;

}
.func  (.param .align 16 .b8 func_retval0[16]) __internal_trig_reduction_slowpathd(
	.param .b64 __internal_trig_reduction_slowpathd_param_0
)
{
	.local .align 8 .b8 	__local_depot2[40];
	.reg .b64 	%SP;
	.reg .b64 	%SPL;
	.reg .pred 	%p<10>;
	.reg .b32 	%r<47>;
	.reg .b64 	%rd<74>;
	.reg .b64 	%fd<5>;

	mov.u64 	%SPL, __local_depot2;
	ld.param.f64 	%fd4, [__internal_trig_reduction_slowpathd_param_0];
	add.u64 	%rd1, %SPL, 0;
	{
	.reg .b32 %temp; 
	mov.b64 	{%temp, %r1}, %fd4;
	}
	shr.u32 	%r2, %r1, 20;
	and.b32  	%r3, %r2, 2047;
	setp.eq.s32 	%p1, %r3, 2047;
	mov.b32 	%r46, 0;
	@%p1 bra 	$L__BB2_9;
	add.s32 	%r20, %r3, -1024;
	mov.b64 	%rd20, %fd4;
	shl.b64 	%rd2, %rd20, 11;
	shr.u32 	%r4, %r20, 6;
	sub.s32 	%r45, 15, %r4;
	sub.s32 	%r21, 19, %r4;
	setp.lt.u32 	%p2, %r20, 128;
	selp.b32 	%r6, 18, %r21, %p2;
	setp.ge.s32 	%p3, %r45, %r6;
	mov.b64 	%rd70, 0;
	@%p3 bra 	$L__BB2_4;
	add.s32 	%r23, %r6, %r4;
	neg.s32 	%r43, %r23;
	or.b64  	%rd3, %rd2, -9223372036854775808;
	mov.b64 	%rd70, 0;
	mov.b32 	%r42, 0;
	mov.u64 	%rd25, __cudart_i2opi_d;
	mov.u32 	%r44, %r45;
$L__BB2_3:
	.pragma "nounroll";
	mul.wide.s32 	%rd22, %r42, 8;
	add.s64 	%rd23, %rd1, %rd22;
	mul.wide.s32 	%rd24, %r44, 8;
	add.s64 	%rd26, %rd25, %rd24;
	ld.global.nc.u64 	%rd27, [%rd26];
	{
	.reg .u32 %r0, %r1, %r2, %r3, %alo, %ahi, %blo, %bhi, %clo, %chi;
	mov.b64 	{%alo,%ahi}, %rd27;
	mov.b64 	{%blo,%bhi}, %rd3;
	mov.b64 	{%clo,%chi}, %rd70;
	mad.lo.cc.u32 	%r0, %alo, %blo, %clo;
	madc.hi.cc.u32 	%r1, %alo, %blo, %chi;
	madc.hi.u32 	%r2, %alo, %bhi, 0;
	mad.lo.cc.u32 	%r1, %alo, %bhi, %r1;
	madc.hi.cc.u32 	%r2, %ahi, %blo, %r2;
	madc.hi.u32 	%r3, %ahi, %bhi, 0;
	mad.lo.cc.u32 	%r1, %ahi, %blo, %r1;
	madc.lo.cc.u32 	%r2, %ahi, %bhi, %r2;
	addc.u32 	%r3, %r3, 0;
	mov.b64 	%rd28, {%r0,%r1};
	mov.b64 	%rd70, {%r2,%r3};
	}
	st.local.u64 	[%rd23], %rd28;
	add.s32 	%r44, %r44, 1;
	add.s32 	%r43, %r43, 1;
	add.s32 	%r42, %r42, 1;
	setp.ne.s32 	%p4, %r43, -15;
	mov.u32 	%r45, %r6;
	@%p4 bra 	$L__BB2_3;
$L__BB2_4:
	cvt.s64.s32 	%rd29, %r45;
	cvt.u64.u32 	%rd30, %r4;
	add.s64 	%rd31, %rd30, %rd29;
	shl.b64 	%rd32, %rd31, 3;
	add.s64 	%rd33, %rd1, %rd32;
	st.local.u64 	[%rd33+-120], %rd70;
	and.b32  	%r15, %r2, 63;
	ld.local.u64 	%rd72, [%rd1+16];
	ld.local.u64 	%rd71, [%rd1+24];
	setp.eq.s32 	%p5, %r15, 0;
	@%p5 bra 	$L__BB2_6;
	shl.b64 	%rd34, %rd71, %r15;
	shr.u64 	%rd35, %rd72, 1;
	xor.b32  	%r24, %r15, 63;
	shr.u64 	%rd36, %rd35, %r24;
	or.b64  	%rd71, %rd34, %rd36;
	ld.local.u64 	%rd37, [%rd1+8];
	shl.b64 	%rd38, %rd72, %r15;
	shr.u64 	%rd39, %rd37, 1;
	shr.u64 	%rd40, %rd39, %r24;
	or.b64  	%rd72, %rd38, %rd40;
$L__BB2_6:
	and.b32  	%r25, %r1, -2147483648;
	shr.u64 	%rd41, %rd71, 62;
	cvt.u32.u64 	%r26, %rd41;
	mov.b64 	{%r27, %r28}, %rd71;
	mov.b64 	{%r29, %r30}, %rd72;
	shf.l.wrap.b32 	%r31, %r30, %r27, 2;
	shf.l.wrap.b32 	%r32, %r27, %r28, 2;
	mov.b64 	%rd42, {%r31, %r32};
	shl.b64 	%rd43, %rd72, 2;
	shr.u64 	%rd44, %rd42, 63;
	cvt.u32.u64 	%r33, %rd44;
	add.s32 	%r34, %r33, %r26;
	setp.eq.s32 	%p6, %r25, 0;
	neg.s32 	%r35, %r34;
	selp.b32 	%r46, %r34, %r35, %p6;
	setp.gt.s64 	%p7, %rd42, -1;
	mov.b64 	%rd45, 0;
	{
	.reg .u32 %r0, %r1, %r2, %r3, %a0, %a1, %a2, %a3, %b0, %b1, %b2, %b3;
	mov.b64 	{%a0,%a1}, %rd45;
	mov.b64 	{%a2,%a3}, %rd45;
	mov.b64 	{%b0,%b1}, %rd43;
	mov.b64 	{%b2,%b3}, %rd42;
	sub.cc.u32 	%r0, %a0, %b0;
	subc.cc.u32 	%r1, %a1, %b1;
	subc.cc.u32 	%r2, %a2, %b2;
	subc.u32 	%r3, %a3, %b3;
	mov.b64 	%rd46, {%r0,%r1};
	mov.b64 	%rd47, {%r2,%r3};
	}
	xor.b32  	%r36, %r25, -2147483648;
	selp.b64 	%rd73, %rd42, %rd47, %p7;
	selp.b64 	%rd14, %rd43, %rd46, %p7;
	selp.b32 	%r17, %r25, %r36, %p7;
	clz.b64 	%r37, %rd73;
	cvt.u64.u32 	%rd15, %r37;
	setp.eq.s32 	%p8, %r37, 0;
	@%p8 bra 	$L__BB2_8;
	cvt.u32.u64 	%r38, %rd15;
	and.b32  	%r39, %r38, 63;
	shl.b64 	%rd48, %rd73, %r39;
	shr.u64 	%rd49, %rd14, 1;
	not.b32 	%r40, %r38;
	and.b32  	%r41, %r40, 63;
	shr.u64 	%rd50, %rd49, %r41;
	or.b64  	%rd73, %rd48, %rd50;
$L__BB2_8:
	mov.b64 	%rd51, -3958705157555305931;
	{
	.reg .u32 %r0, %r1, %r2, %r3, %alo, %ahi, %blo, %bhi;
	mov.b64 	{%alo,%ahi}, %rd73;
	mov.b64 	{%blo,%bhi}, %rd51;
	mul.lo.u32 	%r0, %alo, %blo;
	mul.hi.u32 	%r1, %alo, %blo;
	mad.lo.cc.u32 	%r1, %alo, %bhi, %r1;
	madc.hi.u32 	%r2, %alo, %bhi, 0;
	mad.lo.cc.u32 	%r1, %ahi, %blo, %r1;
	madc.hi.cc.u32 	%r2, %ahi, %blo, %r2;
	madc.hi.u32 	%r3, %ahi, %bhi, 0;
	mad.lo.cc.u32 	%r2, %ahi, %bhi, %r2;
	addc.u32 	%r3, %r3, 0;
	mov.b64 	%rd52, {%r0,%r1};
	mov.b64 	%rd53, {%r2,%r3};
	}
	setp.gt.s64 	%p9, %rd53, 0;
	{
	.reg .u32 %r0, %r1, %r2, %r3, %a0, %a1, %a2, %a3, %b0, %b1, %b2, %b3;
	mov.b64 	{%a0,%a1}, %rd52;
	mov.b64 	{%a2,%a3}, %rd53;
	mov.b64 	{%b0,%b1}, %rd52;
	mov.b64 	{%b2,%b3}, %rd53;
	add.cc.u32 	%r0, %a0, %b0;
	addc.cc.u32 	%r1, %a1, %b1;
	addc.cc.u32 	%r2, %a2, %b2;
	addc.u32 	%r3, %a3, %b3;
	mov.b64 	%rd54, {%r0,%r1};
	mov.b64 	%rd55, {%r2,%r3};
	}
	selp.b64 	%rd56, %rd55, %rd53, %p9;
	selp.s64 	%rd57, -1, 0, %p9;
	sub.s64 	%rd58, %rd57, %rd15;
	cvt.u64.u32 	%rd59, %r17;
	shl.b64 	%rd60, %rd59, 32;
	add.s64 	%rd61, %rd56, 1;
	shr.u64 	%rd62, %rd61, 10;
	add.s64 	%rd63, %rd62, 1;
	shr.u64 	%rd64, %rd63, 1;
	shl.b64 	%rd65, %rd58, 52;
	add.s64 	%rd66, %rd65, %rd64;
	add.s64 	%rd67, %rd66, 4602678819172646912;
	or.b64  	%rd68, %rd67, %rd60;
	mov.b64 	%fd4, %rd68;
$L__BB2_9:
	st.param.f64 	[func_retval0], %fd4;
	st.param.b32 	[func_retval0+8], %r46;
	ret;

}


// ===== COMPILED SASS (sm_100) =====

	.target	sm_100

	.elftype	@"ET_EXEC"


//--------------------- .note.nv.tkinfo           --------------------------
	.section	.note.nv.tkinfo,"",@"SHT_NOTE"
	.sectionflags	@"SHF_NOTE_NV_TKINFO"
	.tkinfo
        /*0018*/ 	.word	0x00000002
        /*0030*/ 	.string	""
        /*0030*/ 	.string	"ptxas"
        /*0030*/ 	.string	"Cuda compilation tools, release 13.0, V13.0.88"
        /*0030*/ 	.string	"Build cuda_13.0.r13.0/compiler.36424714_0"
        /*0030*/ 	.string	"-arch sm_100 -m 64 "



//--------------------- .note.nv.cuinfo           --------------------------
	.section	.note.nv.cuinfo,"",@"SHT_NOTE"
	.sectionflags	@"SHF_NOTE_NV_CUINFO"
        /*0018*/ 	.short	0x0002
        /*001a*/ 	.short	0x0064
        /*001c*/ 	.short	0x0082
	.zero		2


//--------------------- .nv.info                  --------------------------
	.section	.nv.info,"",@"SHT_CUDA_INFO"
	.align	4


	//----- nvinfo : EIATTR_REGCOUNT
	.align		4
        /*0000*/ 	.byte	0x04, 0x2f
        /*0002*/ 	.short	(.L_3 - .L_2)
	.align		4
.L_2:
        /*0004*/ 	.word	index@(_Z19angle_encode_kernelPKdP7double2mj)
        /*0008*/ 	.word	0x0000001c


	//----- nvinfo : EIATTR_FRAME_SIZE
	.align		4
.L_3:
        /*000c*/ 	.byte	0x04, 0x11
        /*000e*/ 	.short	(.L_5 - .L_4)
	.align		4
.L_4:
        /*0010*/ 	.word	index@($_Z19angle_encode_kernelPKdP7double2mj$__internal_trig_reduction_slowpathd)
        /*0014*/ 	.word	0x00000028


	//----- nvinfo : EIATTR_FRAME_SIZE
	.align		4
.L_5:
        /*0018*/ 	.byte	0x04, 0x11
        /*001a*/ 	.short	(.L_7 - .L_6)
	.align		4
.L_6:
        /*001c*/ 	.word	index@(_Z19angle_encode_kernelPKdP7double2mj)
        /*0020*/ 	.word	0x00000028


	//----- nvinfo : EIATTR_REGCOUNT
	.align		4
.L_7:
        /*0024*/ 	.byte	0x04, 0x2f
        /*0026*/ 	.short	(.L_9 - .L_8)
	.align		4
.L_8:
        /*0028*/ 	.word	index@(_Z25angle_encode_batch_kernelPKdP7double2mmj)
        /*002c*/ 	.word	0x00000020


	//----- nvinfo : EIATTR_FRAME_SIZE
	.align		4
.L_9:
        /*0030*/ 	.byte	0x04, 0x11
        /*0032*/ 	.short	(.L_11 - .L_10)
	.align		4
.L_10:
        /*0034*/ 	.word	index@($_Z25angle_encode_batch_kernelPKdP7double2mmj$__internal_trig_reduction_slowpathd)
        /*0038*/ 	.word	0x00000028


	//----- nvinfo : EIATTR_FRAME_SIZE
	.align		4
.L_11:
        /*003c*/ 	.byte	0x04, 0x11
        /*003e*/ 	.short	(.L_13 - .L_12)
	.align		4
.L_12:
        /*0040*/ 	.word	index@(_Z25angle_encode_batch_kernelPKdP7double2mmj)
        /*0044*/ 	.word	0x00000028


	//----- nvinfo : EIATTR_MIN_STACK_SIZE
	.align		4
.L_13:
        /*0048*/ 	.byte	0x04, 0x12
        /*004a*/ 	.short	(.L_15 - .L_14)
	.align		4
.L_14:
        /*004c*/ 	.word	index@(_Z25angle_encode_batch_kernelPKdP7double2mmj)
        /*0050*/ 	.word	0x00000028


	//----- nvinfo : EIATTR_MIN_STACK_SIZE
	.align		4
.L_15:
        /*0054*/ 	.byte	0x04, 0x12
        /*0056*/ 	.short	(.L_17 - .L_16)
	.align		4
.L_16:
        /*0058*/ 	.word	index@(_Z19angle_encode_kernelPKdP7double2mj)
        /*005c*/ 	.word	0x00000028
.L_17:


//--------------------- .nv.compat                --------------------------
	.section	.nv.compat,"",@"SHT_CUDA_COMPAT_INFO"
	.align	4
        /*0000*/ 	.byte	0x02, 0x09, 0x00, 0x00, 0x02, 0x02, 0x01, 0x00, 0x02, 0x05, 0x05, 0x00, 0x03, 0x07, 0x01, 0x01
        /*0010*/ 	.byte	0x02, 0x03, 0x00, 0x00, 0x02, 0x06, 0x01, 0x00, 0x04, 0x0b, 0x08, 0x00, 0x01, 0x00, 0x00, 0x00
        /*0020*/ 	.byte	0x00, 0x00, 0x00, 0x00


//--------------------- .nv.info._Z25angle_encode_batch_kernelPKdP7double2mmj --------------------------
	.section	.nv.info._Z25angle_encode_batch_kernelPKdP7double2mmj,"",@"SHT_CUDA_INFO"
	.sectionflags	@""
	.align	4


	//----- nvinfo : EIATTR_CUDA_API_VERSION
	.align		4
        /*0000*/ 	.byte	0x04, 0x37
        /*0002*/ 	.short	(.L_19 - .L_18)
.L_18:
        /*0004*/ 	.word	0x00000082


	//----- nvinfo : EIATTR_KPARAM_INFO
	.align		4
.L_19:
        /*0008*/ 	.byte	0x04, 0x17
        /*000a*/ 	.short	(.L_21 - .L_20)
.L_20:
        /*000c*/ 	.word	0x00000000
        /*0010*/ 	.short	0x0004
        /*0012*/ 	.short	0x0020
        /*0014*/ 	.byte	0x00, 0xf0, 0x11, 0x00


	//----- nvinfo : EIATTR_KPARAM_INFO
	.align		4
.L_21:
        /*0018*/ 	.byte	0x04, 0x17
        /*001a*/ 	.short	(.L_23 - .L_22)
.L_22:
        /*001c*/ 	.word	0x00000000
        /*0020*/ 	.short	0x0003
        /*0022*/ 	.short	0x0018
        /*0024*/ 	.byte	0x00, 0xf0, 0x21, 0x00


	//----- nvinfo : EIATTR_KPARAM_INFO
	.align		4
.L_23:
        /*0028*/ 	.byte	0x04, 0x17
        /*002a*/ 	.short	(.L_25 - .L_24)
.L_24:
        /*002c*/ 	.word	0x00000000
        /*0030*/ 	.short	0x0002
        /*0032*/ 	.short	0x0010
        /*0034*/ 	.byte	0x00, 0xf0, 0x21, 0x00


	//----- nvinfo : EIATTR_KPARAM_INFO
	.align		4
.L_25:
        /*0038*/ 	.byte	0x04, 0x17
        /*003a*/ 	.short	(.L_27 - .L_26)
.L_26:
        /*003c*/ 	.word	0x00000000
        /*0040*/ 	.short	0x0001
        /*0042*/ 	.short	0x0008
        /*0044*/ 	.byte	0x00, 0xf5, 0x21, 0x00


	//----- nvinfo : EIATTR_KPARAM_INFO
	.align		4
.L_27:
        /*0048*/ 	.byte	0x04, 0x17
        /*004a*/ 	.short	(.L_29 - .L_28)
.L_28:
        /*004c*/ 	.word	0x00000000
        /*0050*/ 	.short	0x0000
        /*0052*/ 	.short	0x0000
        /*0054*/ 	.byte	0x00, 0xf5, 0x21, 0x00


	//----- nvinfo : EIATTR_SPARSE_MMA_MASK
	.align		4
.L_29:
        /*0058*/ 	.byte	0x03, 0x50
        /*005a*/ 	.short	0x0000


	//----- nvinfo : EIATTR_MAXREG_COUNT
	.align		4
        /*005c*/ 	.byte	0x03, 0x1b
        /*005e*/ 	.short	0x00ff


	//----- nvinfo : EIATTR_MERCURY_ISA_VERSION
	.align		4
        /*0060*/ 	.byte	0x03, 0x5f
        /*0062*/ 	.short	0x0101


	//----- nvinfo : EIATTR_VRC_CTA_INIT_COUNT
	.align		4
        /*0064*/ 	.byte	0x02, 0x4a
	.zero		1
	.zero		1


	//----- nvinfo : EIATTR_EXIT_INSTR_OFFSETS
	.align		4
        /*0068*/ 	.byte	0x04, 0x1c
        /*006a*/ 	.short	(.L_31 - .L_30)


	//   ....[0]....
.L_30:
        /*006c*/ 	.word	0x00000100


	//   ....[1]....
        /*0070*/ 	.word	0x00000b40


	//   ....[2]....
        /*0074*/ 	.word	0x00000c10


	//----- nvinfo : EIATTR_CRS_STACK_SIZE
	.align		4
.L_31:
        /*0078*/ 	.byte	0x04, 0x1e
        /*007a*/ 	.short	(.L_33 - .L_32)
.L_32:
        /*007c*/ 	.word	0x00000000


	//----- nvinfo : EIATTR_CBANK_PARAM_SIZE
	.align		4
.L_33:
        /*0080*/ 	.byte	0x03, 0x19
        /*0082*/ 	.short	0x0024


	//----- nvinfo : EIATTR_PARAM_CBANK
	.align		4
        /*0084*/ 	.byte	0x04, 0x0a
        /*0086*/ 	.short	(.L_35 - .L_34)
	.align		4
.L_34:
        /*0088*/ 	.word	index@(.nv.constant0._Z25angle_encode_batch_kernelPKdP7double2mmj)
        /*008c*/ 	.short	0x0380
        /*008e*/ 	.short	0x0024


	//----- nvinfo : EIATTR_SW_WAR
	.align		4
.L_35:
        /*0090*/ 	.byte	0x04, 0x36
        /*0092*/ 	.short	(.L_37 - .L_36)
.L_36:
        /*0094*/ 	.word	0x00000008
.L_37:


//--------------------- .nv.info._Z19angle_encode_kernelPKdP7double2mj --------------------------
	.section	.nv.info._Z19angle_encode_kernelPKdP7double2mj,"",@"SHT_CUDA_INFO"
	.sectionflags	@""
	.align	4


	//----- nvinfo : EIATTR_CUDA_API_VERSION
	.align		4
        /*0000*/ 	.byte	0x04, 0x37
        /*0002*/ 	.short	(.L_39 - .L_38)
.L_38:
        /*0004*/ 	.word	0x00000082


	//----- nvinfo : EIATTR_KPARAM_INFO
	.align		4
.L_39:
        /*0008*/ 	.byte	0x04, 0x17
        /*000a*/ 	.short	(.L_41 - .L_40)
.L_40:
        /*000c*/ 	.word	0x00000000
        /*0010*/ 	.short	0x0003
        /*0012*/ 	.short	0x0018
        /*0014*/ 	.byte	0x00, 0xf0, 0x11, 0x00


	//----- nvinfo : EIATTR_KPARAM_INFO
	.align		4
.L_41:
        /*0018*/ 	.byte	0x04, 0x17
        /*001a*/ 	.short	(.L_43 - .L_42)
.L_42:
        /*001c*/ 	.word	0x00000000
        /*0020*/ 	.short	0x0002
        /*0022*/ 	.short	0x0010
        /*0024*/ 	.byte	0x00, 0xf0, 0x21, 0x00


	//----- nvinfo : EIATTR_KPARAM_INFO
	.align		4
.L_43:
        /*0028*/ 	.byte	0x04, 0x17
        /*002a*/ 	.short	(.L_45 - .L_44)
.L_44:
        /*002c*/ 	.word	0x00000000
        /*0030*/ 	.short	0x0001
        /*0032*/ 	.short	0x0008
        /*0034*/ 	.byte	0x00, 0xf5, 0x21, 0x00


	//----- nvinfo : EIATTR_KPARAM_INFO
	.align		4
.L_45:
        /*0038*/ 	.byte	0x04, 0x17
        /*003a*/ 	.short	(.L_47 - .L_46)
.L_46:
        /*003c*/ 	.word	0x00000000
        /*0040*/ 	.short	0x0000
        /*0042*/ 	.short	0x0000
        /*0044*/ 	.byte	0x00, 0xf5, 0x21, 0x00


	//----- nvinfo : EIATTR_SPARSE_MMA_MASK
	.align		4
.L_47:
        /*0048*/ 	.byte	0x03, 0x50
        /*004a*/ 	.short	0x0000


	//----- nvinfo : EIATTR_MAXREG_COUNT
	.align		4
        /*004c*/ 	.byte	0x03, 0x1b
        /*004e*/ 	.short	0x00ff


	//----- nvinfo : EIATTR_MERCURY_ISA_VERSION
	.align		4
        /*0050*/ 	.byte	0x03, 0x5f
        /*0052*/ 	.short	0x0101


	//----- nvinfo : EIATTR_VRC_CTA_INIT_COUNT
	.align		4
        /*0054*/ 	.byte	0x02, 0x4a
	.zero		1
	.zero		1


	//----- nvinfo : EIATTR_EXIT_INSTR_OFFSETS
	.align		4
        /*0058*/ 	.byte	0x04, 0x1c
        /*005a*/ 	.short	(.L_49 - .L_48)


	//   ....[0]....
.L_48:
        /*005c*/ 	.word	0x00000090


	//   ....[1]....
        /*0060*/ 	.word	0x000009b0


	//----- nvinfo : EIATTR_CRS_STACK_SIZE
	.align		4
.L_49:
        /*0064*/ 	.byte	0x04, 0x1e
        /*0066*/ 	.short	(.L_51 - .L_50)
.L_50:
        /*0068*/ 	.word	0x00000000


	//----- nvinfo : EIATTR_CBANK_PARAM_SIZE
	.align		4
.L_51:
        /*006c*/ 	.byte	0x03, 0x19
        /*006e*/ 	.short	0x001c


	//----- nvinfo : EIATTR_PARAM_CBANK
	.align		4
        /*0070*/ 	.byte	0x04, 0x0a
        /*0072*/ 	.short	(.L_53 - .L_52)
	.align		4
.L_52:
        /*0074*/ 	.word	index@(.nv.constant0._Z19angle_encode_kernelPKdP7double2mj)
        /*0078*/ 	.short	0x0380
        /*007a*/ 	.short	0x001c


	//----- nvinfo : EIATTR_SW_WAR
	.align		4
.L_53:
        /*007c*/ 	.byte	0x04, 0x36
        /*007e*/ 	.short	(.L_55 - .L_54)
.L_54:
        /*0080*/ 	.word	0x00000008
.L_55:


//--------------------- .nv.callgraph             --------------------------
	.section	.nv.callgraph,"",@"SHT_CUDA_CALLGRAPH"
	.align	4
	.sectionentsize	8
	.align		4
        /*0000*/ 	.word	0x00000000
	.align		4
        /*0004*/ 	.word	0xffffffff
	.align		4
        /*0008*/ 	.word	0x00000000
	.align		4
        /*000c*/ 	.word	0xfffffffe
	.align		4
        /*0010*/ 	.word	0x00000000
	.align		4
        /*0014*/ 	.word	0xfffffffd
	.align		4
        /*0018*/ 	.word	0x00000000
	.align		4
        /*001c*/ 	.word	0xfffffffc


//--------------------- .nv.constant4             --------------------------
	.section	.nv.constant4,"a",@progbits
	.align	8
	.align		8
.nv.constant4:
        /*0000*/ 	.dword	__cudart_i2opi_d
	.align		8
        /*0008*/ 	.dword	__cudart_sin_cos_coeffs


//--------------------- .text._Z25angle_encode_batch_kernelPKdP7double2mmj --------------------------
	.section	.text._Z25angle_encode_batch_kernelPKdP7double2mmj,"ax",@progbits
	.align	128
        .global         _Z25angle_encode_batch_kernelPKdP7double2mmj
        .type           _Z25angle_encode_batch_kernelPKdP7double2mmj,@function
        .size           _Z25angle_encode_batch_kernelPKdP7double2mmj,(.L_x_39 - _Z25angle_encode_batch_kernelPKdP7double2mmj)
        .other          _Z25angle_encode_batch_kernelPKdP7double2mmj,@"STO_CUDA_ENTRY STV_DEFAULT"
_Z25angle_encode_batch_kernelPKdP7double2mmj:
.text._Z25angle_encode_batch_kernelPKdP7double2mmj:
[----:B------:R-:W0:Y:S01]  /*0000*/  LDC R1, c[0x0][0x37c] ;  /* 0x0000df00ff017b82 */ /* 0x000e220000000800 */
[----:B------:R-:W1:Y:S01]  /*0010*/  S2R R0, SR_CTAID.X ;  /* 0x0000000000007919 */ /* 0x000e620000002500 */
[----:B------:R-:W2:Y:S01]  /*0020*/  LDCU.128 UR12, c[0x0][0x390] ;  /* 0x00007200ff0c77ac */ /* 0x000ea20008000c00 */
[----:B0-----:R-:W-:Y:S01]  /*0030*/  VIADD R1, R1, 0xffffffd8 ;  /* 0xffffffd801017836 */ /* 0x001fe20000000000 */
[----:B------:R-:W1:Y:S01]  /*0040*/  S2R R3, SR_TID.X ;  /* 0x0000000000037919 */ /* 0x000e620000002100 */
[----:B------:R-:W0:Y:S01]  /*0050*/  LDCU UR6, c[0x0][0x370] ;  /* 0x00006e00ff0677ac */ /* 0x000e220008000800 */
[----:B------:R-:W0:Y:S01]  /*0060*/  LDCU UR7, c[0x0][0x360] ;  /* 0x00006c00ff0777ac */ /* 0x000e220008000800 */
[----:B--2---:R-:W-:Y:S02]  /*0070*/  UIMAD UR8, UR15, UR12, URZ ;  /* 0x0000000c0f0872a4 */ /* 0x004fe4000f8e02ff */
[----:B------:R-:W-:Y:S02]  /*0080*/  UIMAD.WIDE.U32 UR4, UR14, UR12, URZ ;  /* 0x0000000c0e0472a5 */ /* 0x000fe4000f8e00ff */
[----:B------:R-:W-:-:S04]  /*0090*/  UIMAD UR8, UR14, UR13, UR8 ;  /* 0x0000000d0e0872a4 */ /* 0x000fc8000f8e0208 */
[----:B------:R-:W-:Y:S02]  /*00a0*/  UIADD3 UR9, UPT, UPT, UR5, UR8, URZ ;  /* 0x0000000805097290 */ /* 0x000fe4000fffe0ff */
[----:B0-----:R-:W-:-:S04]  /*00b0*/  UIMAD UR6, UR6, UR7, URZ ;  /* 0x00000007060672a4 */ /* 0x001fc8000f8e02ff */
[----:B------:R-:W-:Y:S02]  /*00c0*/  IMAD.U32 R2, RZ, RZ, UR9 ;  /* 0x00000009ff027e24 */ /* 0x000fe4000f8e00ff */
[----:B-1----:R-:W-:-:S05]  /*00d0*/  IMAD R0, R0, UR7, R3 ;  /* 0x0000000700007c24 */ /* 0x002fca000f8e0203 */
[----:B------:R-:W-:-:S04]  /*00e0*/  ISETP.LT.U32.AND P0, PT, R0, UR4, PT ;  /* 0x0000000400007c0c */ /* 0x000fc8000bf01070 */
[----:B------:R-:W-:-:S13]  /*00f0*/  ISETP.GT.U32.AND.EX P0, PT, R2, RZ, PT, P0 ;  /* 0x000000ff0200720c */ /* 0x000fda0003f04100 */
[----:B------:R-:W-:Y:S05]  /*0100*/  @!P0 EXIT ;  /* 0x000000000000894d */ /* 0x000fea0003800000 */
[----:B------:R-:W0:Y:S01]  /*0110*/  LDCU UR7, c[0x0][0x3a0] ;  /* 0x00007400ff0777ac */ /* 0x000e220008000800 */
[----:B------:R-:W-:Y:S01]  /*0120*/  IMAD.MOV.U32 R3, RZ, RZ, RZ ;  /* 0x000000ffff037224 */ /* 0x000fe200078e00ff */
[----:B------:R-:W1:Y:S01]  /*0130*/  LDCU.64 UR10, c[0x0][0x358] ;  /* 0x00006b00ff0a77ac */ /* 0x000e620008000a00 */
[----:B0-----:R-:W-:-:S09]  /*0140*/  UISETP.NE.AND UP0, UPT, UR7, URZ, UPT ;  /* 0x000000ff0700728c */ /* 0x001fd2000bf05270 */
[----:B-1----:R-:W-:Y:S05]  /*0150*/  BRA.U !UP0, `(.L_x_0) ;  /* 0x00000009087c7547 */ /* 0x002fea000b800000 */
[----:B------:R-:W-:Y:S01]  /*0160*/  UIADD3 UR7, UP0, UPT, UR14, -0x1, URZ ;  /* 0xffffffff0e077890 */ /* 0x000fe2000ff1e0ff */
[----:B------:R-:W0:Y:S03]  /*0170*/  LDCU.64 UR16, c[0x4][0x8] ;  /* 0x01000100ff1077ac */ /* 0x000e260008000a00 */
[----:B------:R-:W-:-:S12]  /*0180*/  UIADD3.X UR8, UPT, UPT, UR15, -0x1, URZ, UP0, !UPT ;  /* 0xffffffff0f087890 */ /* 0x000fd800087fe4ff */
.L_x_11:
[----:B------:R-:W1:Y:S01]  /*0190*/  LDCU UR15, c[0x0][0x3a0] ;  /* 0x00007400ff0f77ac */ /* 0x000e620008000800 */
[----:B------:R-:W-:Y:S01]  /*01a0*/  IMAD.MOV.U32 R2, RZ, RZ, RZ ;  /* 0x000000ffff027224 */ /* 0x000fe200078e00ff */
[----:B------:R-:W2:Y:S01]  /*01b0*/  LDCU.64 UR12, c[0x0][0x380] ;  /* 0x00007000ff0c77ac */ /* 0x000ea20008000a00 */
[--C-:B-1----:R-:W-:Y:S01]  /*01c0*/  SHF.R.U64 R4, R0, UR15, R3.reuse ;  /* 0x0000000f00047c19 */ /* 0x102fe20008001203 */
[----:B------:R-:W-:Y:S02]  /*01d0*/  UIADD3 UR14, UPT, UPT, -UR15, URZ, URZ ;  /* 0x000000ff0f0e7290 */ /* 0x000fe4000fffe1ff */
[----:B------:R-:W-:Y:S02]  /*01e0*/  SHF.R.U32.HI R7, RZ, UR15, R3 ;  /* 0x0000000fff077c19 */ /* 0x000fe40008011603 */
[----:B------:R-:W-:-:S04]  /*01f0*/  IMAD.WIDE.U32 R4, R4, UR15, RZ ;  /* 0x0000000f04047c25 */ /* 0x000fc8000f8e00ff */
[----:B------:R-:W-:Y:S01]  /*0200*/  IMAD R7, R7, UR15, R5 ;  /* 0x0000000f07077c24 */ /* 0x000fe2000f8e0205 */
[C---:B--2---:R-:W-:Y:S01]  /*0210*/  LEA R6, P0, R4.reuse, UR12, 0x3 ;  /* 0x0000000c04067c11 */ /* 0x044fe2000f8018ff */
[----:B------:R-:W-:Y:S02]  /*0220*/  IMAD.MOV.U32 R5, RZ, RZ, 0x3ff00000 ;  /* 0x3ff00000ff057424 */ /* 0x000fe400078e00ff */
[----:B------:R-:W-:Y:S01]  /*0230*/  IMAD.U32 R20, RZ, RZ, UR14 ;  /* 0x0000000eff147e24 */ /* 0x000fe2000f8e00ff */
[----:B------:R-:W-:Y:S01]  /*0240*/  LEA.HI.X R7, R4, UR13, R7, 0x3, P0 ;  /* 0x0000000d04077c11 */ /* 0x000fe200080f1c07 */
[----:B------:R-:W-:-:S08]  /*0250*/  IMAD.MOV.U32 R4, RZ, RZ, 0x0 ;  /* 0x00000000ff047424 */ /* 0x000fd000078e00ff */
.L_x_10:
[----:B------:R1:W5:Y:S01]  /*0260*/  LDG.E.64.CONSTANT R8, desc[UR10][R6.64] ;  /* 0x0000000a06087981 */ /* 0x000362000c1e9b00 */
[----:B------:R-:W-:Y:S01]  /*0270*/  IMAD.MOV.U32 R13, RZ, RZ, 0x1 ;  /* 0x00000001ff0d7424 */ /* 0x000fe200078e00ff */
[----:B------:R-:W-:Y:S01]  /*0280*/  BSSY.RECONVERGENT B0, `(.L_x_1) ;  /* 0x000007c000007945 */ /* 0x000fe20003800200 */
[----:B------:R-:W-:-:S03]  /*0290*/  VIADD R20, R20, 0x1 ;  /* 0x0000000114147836 */ /* 0x000fc60000000000 */
[CC--:B------:R-:W-:Y:S02]  /*02a0*/  SHF.L.U32 R11, R13.reuse, R2.reuse, RZ ;  /* 0x000000020d0b7219 */ /* 0x0c0fe400000006ff */
[----:B------:R-:W-:Y:S02]  /*02b0*/  SHF.L.U64.HI R10, R13, R2, RZ ;  /* 0x000000020d0a7219 */ /* 0x000fe400000102ff */
[----:B------:R-:W-:Y:S02]  /*02c0*/  LOP3.LUT P0, RZ, R0, UR7, R11, 0x80, !PT ;  /* 0x0000000700ff7c12 */ /* 0x000fe4000f80800b */
[----:B------:R-:W-:Y:S02]  /*02d0*/  LOP3.LUT R10, R10, UR8, RZ, 0xc0, !PT ;  /* 0x000000080a0a7c12 */ /* 0x000fe4000f8ec0ff */
[----:B------:R-:W-:Y:S02]  /*02e0*/  ISETP.NE.AND P2, PT, R20, RZ, PT ;  /* 0x000000ff1400720c */ /* 0x000fe40003f45270 */
[----:B------:R-:W-:-:S13]  /*02f0*/  LOP3.LUT P0, RZ, R10, R3, RZ, 0xc0, P0 ;  /* 0x000000030aff7212 */ /* 0x000fda000000c0ff */
[----:B-1----:R-:W-:Y:S05]  /*0300*/  @!P0 BRA `(.L_x_2) ;  /* 0x0000000000e48947 */ /* 0x002fea0003800000 */
[----:B-----5:R-:W-:Y:S01]  /*0310*/  DSETP.NEU.AND P0, PT, |R8|, +INF , PT ;  /* 0x7ff000000800742a */ /* 0x020fe20003f0d200 */
[----:B------:R-:W-:-:S13]  /*0320*/  BSSY.RECONVERGENT B1, `(.L_x_3) ;  /* 0x000001a000017945 */ /* 0x000fda0003800200 */
[----:B------:R-:W-:Y:S01]  /*0330*/  @!P0 DMUL R26, RZ, R8 ;  /* 0x00000008ff1a8228 */ /* 0x000fe20000000000 */
[----:B------:R-:W-:Y:S01]  /*0340*/  @!P0 IMAD.MOV.U32 R21, RZ, RZ, RZ ;  /* 0x000000ffff158224 */ /* 0x000fe200078e00ff */
[----:B------:R-:W-:Y:S09]  /*0350*/  @!P0 BRA `(.L_x_4) ;  /* 0x0000000000588947 */ /* 0x000ff20003800000 */
[----:B------:R-:W-:Y:S01]  /*0360*/  UMOV UR12, 0x6dc9c883 ;  /* 0x6dc9c883000c7882 */ /* 0x000fe20000000000 */
[----:B------:R-:W-:Y:S01]  /*0370*/  UMOV UR13, 0x3fe45f30 ;  /* 0x3fe45f30000d7882 */ /* 0x000fe20000000000 */
[C---:B------:R-:W-:Y:S02]  /*0380*/  DSETP.GE.AND P0, PT, |R8|.reuse, 2.14748364800000000000e+09, PT ;  /* 0x41e000000800742a */ /* 0x040fe40003f06200 */
[----:B------:R-:W-:Y:S01]  /*0390*/  DMUL R10, R8, UR12 ;  /* 0x0000000c080a7c28 */ /* 0x000fe20008000000 */
[----:B------:R-:W-:Y:S01]  /*03a0*/  UMOV UR12, 0x54442d18 ;  /* 0x54442d18000c7882 */ /* 0x000fe20000000000 */
[----:B------:R-:W-:-:S04]  /*03b0*/  UMOV UR13, 0x3ff921fb ;  /* 0x3ff921fb000d7882 */ /* 0x000fc80000000000 */
[----:B------:R-:W1:Y:S08]  /*03c0*/  F2I.F64 R21, R10 ;  /* 0x0000000a00157311 */ /* 0x000e700000301100 */
[----:B-1----:R-:W1:Y:S02]  /*03d0*/  I2F.F64 R26, R21 ;  /* 0x00000015001a7312 */ /* 0x002e640000201c00 */
[----:B-1----:R-:W-:Y:S01]  /*03e0*/  DFMA R12, R26, -UR12, R8 ;  /* 0x8000000c1a0c7c2b */ /* 0x002fe20008000008 */
[----:B------:R-:W-:Y:S01]  /*03f0*/  UMOV UR12, 0x33145c00 ;  /* 0x33145c00000c7882 */ /* 0x000fe20000000000 */
[----:B------:R-:W-:-:S06]  /*0400*/  UMOV UR13, 0x3c91a626 ;  /* 0x3c91a626000d7882 */ /* 0x000fcc0000000000 */
[----:B------:R-:W-:Y:S01]  /*0410*/  DFMA R12, R26, -UR12, R12 ;  /* 0x8000000c1a0c7c2b */ /* 0x000fe2000800000c */
[----:B------:R-:W-:Y:S01]  /*0420*/  UMOV UR12, 0x252049c0 ;  /* 0x252049c0000c7882 */ /* 0x000fe20000000000 */
[----:B------:R-:W-:-:S06]  /*0430*/  UMOV UR13, 0x397b839a ;  /* 0x397b839a000d7882 */ /* 0x000fcc0000000000 */
[----:B------:R-:W-:Y:S01]  /*0440*/  DFMA R26, R26, -UR12, R12 ;  /* 0x8000000c1a1a7c2b */ /* 0x000fe2000800000c */
[----:B------:R-:W-:Y:S10]  /*0450*/  @!P0 BRA `(.L_x_4) ;  /* 0x0000000000188947 */ /* 0x000ff40003800000 */
[----:B------:R-:W-:Y:S01]  /*0460*/  IMAD.MOV.U32 R16, RZ, RZ, R8 ;  /* 0x000000ffff107224 */ /* 0x000fe200078e0008 */
[----:B------:R-:W-:-:S07]  /*0470*/  MOV R8, 0x490 ;  /* 0x0000049000087802 */ /* 0x000fce0000000f00 */
[----:B0-----:R-:W-:Y:S05]  /*0480*/  CALL.REL.NOINC `($_Z25angle_encode_batch_kernelPKdP7double2mmj$__internal_trig_reduction_slowpathd) ;  /* 0x0000000400e47944 */ /* 0x001fea0003c00000 */
[----:B------:R-:W-:Y:S02]  /*0490*/  IMAD.MOV.U32 R21, RZ, RZ, R10 ;  /* 0x000000ffff157224 */ /* 0x000fe400078e000a */
[----:B------:R-:W-:Y:S02]  /*04a0*/  IMAD.MOV.U32 R26, RZ, RZ, R16 ;  /* 0x000000ffff1a7224 */ /* 0x000fe400078e0010 */
[----:B------:R-:W-:-:S07]  /*04b0*/  IMAD.MOV.U32 R27, RZ, RZ, R17 ;  /* 0x000000ffff1b7224 */ /* 0x000fce00078e0011 */
.L_x_4:
[----:B0-----:R-:W-:Y:S05]  /*04c0*/  BSYNC.RECONVERGENT B1 ;  /* 0x0000000000017941 */ /* 0x001fea0003800200 */
.L_x_3:
[----:B------:R-:W-:-:S05]  /*04d0*/  IMAD.SHL.U32 R8, R21, 0x40, RZ ;  /* 0x0000004015087824 */ /* 0x000fca00078e00ff */
[----:B------:R-:W-:-:S04]  /*04e0*/  LOP3.LUT R8, R8, 0x40, RZ, 0xc0, !PT ;  /* 0x0000004008087812 */ /* 0x000fc800078ec0ff */
[----:B------:R-:W-:-:S05]  /*04f0*/  IADD3 R28, P0, PT, R8, UR16, RZ ;  /* 0x00000010081c7c10 */ /* 0x000fca000ff1e0ff */
[----:B------:R-:W-:-:S05]  /*0500*/  IMAD.X R29, RZ, RZ, UR17, P0 ;  /* 0x00000011ff1d7e24 */ /* 0x000fca00080e06ff */
[----:B------:R-:W2:Y:S04]  /*0510*/  LDG.E.128.CONSTANT R8, desc[UR10][R28.64] ;  /* 0x0000000a1c087981 */ /* 0x000ea8000c1e9d00 */
[----:B------:R-:W3:Y:S04]  /*0520*/  LDG.E.128.CONSTANT R12, desc[UR10][R28.64+0x10] ;  /* 0x0000100a1c0c7981 */ /* 0x000ee8000c1e9d00 */
[----:B------:R-:W4:Y:S01]  /*0530*/  LDG.E.128.CONSTANT R16, desc[UR10][R28.64+0x20] ;  /* 0x0000200a1c107981 */ /* 0x000f22000c1e9d00 */
[----:B------:R-:W-:Y:S01]  /*0540*/  LOP3.LUT R22, R21, 0x1, RZ, 0xc0, !PT ;  /* 0x0000000115167812 */ /* 0x000fe200078ec0ff */
[----:B------:R-:W-:Y:S01]  /*0550*/  IMAD.MOV.U32 R23, RZ, RZ, 0x3da8ff83 ;  /* 0x3da8ff83ff177424 */ /* 0x000fe200078e00ff */
[----:B------:R-:W-:-:S02]  /*0560*/  DMUL R24, R26, R26 ;  /* 0x0000001a1a187228 */ /* 0x000fc40000000000 */
[----:B------:R-:W-:Y:S01]  /*0570*/  ISETP.NE.U32.AND P0, PT, R22, 0x1, PT ;  /* 0x000000011600780c */ /* 0x000fe20003f05070 */
[----:B------:R-:W-:-:S03]  /*0580*/  IMAD.MOV.U32 R22, RZ, RZ, 0x20fd8164 ;  /* 0x20fd8164ff167424 */ /* 0x000fc600078e00ff */
[----:B------:R-:W-:Y:S02]  /*0590*/  FSEL R23, -R23, 0.11223486810922622681, !P0 ;  /* 0x3de5db6517177808 */ /* 0x000fe40004000100 */
[----:B------:R-:W-:-:S06]  /*05a0*/  FSEL R22, R22, -8.06006814911005101289e+34, !P0 ;  /* 0xf9785eba16167808 */ /* 0x000fcc0004000000 */
[----:B--2---:R-:W-:-:S08]  /*05b0*/  DFMA R8, R24, R22, R8 ;  /* 0x000000161808722b */ /* 0x004fd00000000008 */
[----:B------:R-:W-:-:S08]  /*05c0*/  DFMA R8, R24, R8, R10 ;  /* 0x000000081808722b */ /* 0x000fd0000000000a */
[----:B---3--:R-:W-:-:S08]  /*05d0*/  DFMA R8, R24, R8, R12 ;  /* 0x000000081808722b */ /* 0x008fd0000000000c */
[----:B------:R-:W-:-:S08]  /*05e0*/  DFMA R8, R24, R8, R14 ;  /* 0x000000081808722b */ /* 0x000fd0000000000e */
[----:B----4-:R-:W-:-:S08]  /*05f0*/  DFMA R8, R24, R8, R16 ;  /* 0x000000081808722b */ /* 0x010fd00000000010 */
[----:B------:R-:W-:-:S08]  /*0600*/  DFMA R8, R24, R8, R18 ;  /* 0x000000081808722b */ /* 0x000fd00000000012 */
[----:B------:R-:W-:Y:S02]  /*0610*/  DFMA R26, R8, R26, R26 ;  /* 0x0000001a081a722b */ /* 0x000fe4000000001a */
[----:B------:R-:W-:-:S10]  /*0620*/  DFMA R8, R24, R8, 1 ;  /* 0x3ff000001808742b */ /* 0x000fd40000000008 */
[----:B------:R-:W-:Y:S02]  /*0630*/  FSEL R10, R8, R26, !P0 ;  /* 0x0000001a080a7208 */ /* 0x000fe40004000000 */
[----:B------:R-:W-:Y:S02]  /*0640*/  FSEL R11, R9, R27, !P0 ;  /* 0x0000001b090b7208 */ /* 0x000fe40004000000 */
[----:B------:R-:W-:-:S04]  /*0650*/  LOP3.LUT P0, RZ, R21, 0x2, RZ, 0xc0, !PT ;  /* 0x0000000215ff7812 */ /* 0x000fc8000780c0ff */
[----:B------:R-:W-:-:S10]  /*0660*/  DADD R8, RZ, -R10 ;  /* 0x00000000ff087229 */ /* 0x000fd4000000080a */
[----:B------:R-:W-:Y:S02]  /*0670*/  FSEL R8, R10, R8, !P0 ;  /* 0x000000080a087208 */ /* 0x000fe40004000000 */
[----:B------:R-:W-:Y:S01]  /*0680*/  FSEL R9, R11, R9, !P0 ;  /* 0x000000090b097208 */ /* 0x000fe20004000000 */
[----:B------:R-:W-:Y:S06]  /*0690*/  BRA `(.L_x_5) ;  /* 0x0000000000e87947 */ /* 0x000fec0003800000 */
.L_x_2:
[----:B-----5:R-:W-:Y:S01]  /*06a0*/  DSETP.NEU.AND P0, PT, |R8|, +INF , PT ;  /* 0x7ff000000800742a */ /* 0x020fe20003f0d200 */
[----:B------:R-:W-:-:S13]  /*06b0*/  BSSY.RECONVERGENT B1, `(.L_x_6) ;  /* 0x000001c000017945 */ /* 0x000fda0003800200 */
[----:B------:R-:W-:Y:S01]  /*06c0*/  @!P0 DMUL R26, RZ, R8 ;  /* 0x00000008ff1a8228 */ /* 0x000fe20000000000 */
[----:B------:R-:W-:Y:S01]  /*06d0*/  @!P0 IMAD.MOV.U32 R21, RZ, RZ, 0x1 ;  /* 0x00000001ff158424 */ /* 0x000fe200078e00ff */
[----:B------:R-:W-:Y:S09]  /*06e0*/  @!P0 BRA `(.L_x_7) ;  /* 0x0000000000608947 */ /* 0x000ff20003800000 */
[----:B------:R-:W-:Y:S01]  /*06f0*/  UMOV UR12, 0x6dc9c883 ;  /* 0x6dc9c883000c7882 */ /* 0x000fe20000000000 */
[----:B------:R-:W-:Y:S01]  /*0700*/  UMOV UR13, 0x3fe45f30 ;  /* 0x3fe45f30000d7882 */ /* 0x000fe20000000000 */
[C---:B------:R-:W-:Y:S01]  /*0710*/  DSETP.GE.AND P0, PT, |R8|.reuse, 2.14748364800000000000e+09, PT ;  /* 0x41e000000800742a */ /* 0x040fe20003f06200 */
[----:B------:R-:W-:Y:S01]  /*0720*/  BSSY.RECONVERGENT B2, `(.L_x_8) ;  /* 0x0000013000027945 */ /* 0x000fe20003800200 */
[----:B------:R-:W-:Y:S01]  /*0730*/  DMUL R10, R8, UR12 ;  /* 0x0000000c080a7c28 */ /* 0x000fe20008000000 */
[----:B------:R-:W-:Y:S01]  /*0740*/  UMOV UR12, 0x54442d18 ;  /* 0x54442d18000c7882 */ /* 0x000fe20000000000 */
[----:B------:R-:W-:-:S08]  /*0750*/  UMOV UR13, 0x3ff921fb ;  /* 0x3ff921fb000d7882 */ /* 0x000fd00000000000 */
        /* <DEDUP_REMOVED lines=14> */
[----:B------:R-:W-:-:S07]  /*0840*/  IMAD.MOV.U32 R27, RZ, RZ, R17 ;  /* 0x000000ffff1b7224 */ /* 0x000fce00078e0011 */
.L_x_9:
[----:B0-----:R-:W-:Y:S05]  /*0850*/  BSYNC.RECONVERGENT B2 ;  /* 0x0000000000027941 */ /* 0x001fea0003800200 */
.L_x_8:
[----:B------:R-:W-:-:S07]  /*0860*/  VIADD R21, R10, 0x1 ;  /* 0x000000010a157836 */ /* 0x000fce0000000000 */
.L_x_7:
[----:B0-----:R-:W-:Y:S05]  /*0870*/  BSYNC.RECONVERGENT B1 ;  /* 0x0000000000017941 */ /* 0x001fea0003800200 */
.L_x_6:
        /* <DEDUP_REMOVED lines=27> */
[----:B------:R-:W-:-:S07]  /*0a30*/  FSEL R9, R11, R9, !P0 ;  /* 0x000000090b097208 */ /* 0x000fce0004000000 */
.L_x_5:
[----:B------:R-:W-:Y:S05]  /*0a40*/  BSYNC.RECONVERGENT B0 ;  /* 0x0000000000007941 */ /* 0x000fea0003800200 */
.L_x_1:
[----:B------:R-:W-:Y:S01]  /*0a50*/  IADD3 R6, P0, PT, R6, 0x8, RZ ;  /* 0x0000000806067810 */ /* 0x000fe20007f1e0ff */
[----:B------:R-:W-:Y:S01]  /*0a60*/  DMUL R4, R8, R4 ;  /* 0x0000000408047228 */ /* 0x000fe20000000000 */
[----:B------:R-:W-:-:S03]  /*0a70*/  VIADD R2, R2, 0x1 ;  /* 0x0000000102027836 */ /* 0x000fc60000000000 */
[----:B------:R-:W-:Y:S01]  /*0a80*/  IMAD.X R7, RZ, RZ, R7, P0 ;  /* 0x000000ffff077224 */ /* 0x000fe200000e0607 */
[----:B------:R-:W-:Y:S07]  /*0a90*/  @P2 BRA `(.L_x_10) ;  /* 0xfffffff400f02947 */ /* 0x000fee000383ffff */
[----:B------:R-:W0:Y:S01]  /*0aa0*/  LDCU.64 UR12, c[0x0][0x388] ;  /* 0x00007100ff0c77ac */ /* 0x000e220008000a00 */
[----:B------:R-:W-:Y:S02]  /*0ab0*/  CS2R R6, SRZ ;  /* 0x0000000000067805 */ /* 0x000fe4000001ff00 */
[----:B0-----:R-:W-:-:S04]  /*0ac0*/  LEA R8, P0, R0, UR12, 0x4 ;  /* 0x0000000c00087c11 */ /* 0x001fc8000f8020ff */
[C---:B------:R-:W-:Y:S02]  /*0ad0*/  LEA.HI.X R9, R0.reuse, UR13, R3, 0x4, P0 ;  /* 0x0000000d00097c11 */ /* 0x040fe400080f2403 */
[----:B------:R-:W-:-:S03]  /*0ae0*/  IADD3 R0, P0, PT, R0, UR6, RZ ;  /* 0x0000000600007c10 */ /* 0x000fc6000ff1e0ff */
[----:B------:R1:W-:Y:S02]  /*0af0*/  STG.E.128 desc[UR10][R8.64], R4 ;  /* 0x0000000408007986 */ /* 0x0003e4000c101d0a */
[----:B------:R-:W-:Y:S01]  /*0b00*/  IMAD.X R3, RZ, RZ, R3, P0 ;  /* 0x000000ffff037224 */ /* 0x000fe200000e0603 */
[----:B------:R-:W-:-:S04]  /*0b10*/  ISETP.GE.U32.AND P0, PT, R0, UR4, PT ;  /* 0x0000000400007c0c */ /* 0x000fc8000bf06070 */
[----:B------:R-:W-:-:S13]  /*0b20*/  ISETP.GE.U32.AND.EX P0, PT, R3, UR9, PT, P0 ;  /* 0x0000000903007c0c */ /* 0x000fda000bf06100 */
[----:B-1----:R-:W-:Y:S05]  /*0b30*/  @!P0 BRA `(.L_x_11) ;  /* 0xfffffff400948947 */ /* 0x002fea000383ffff */
[----:B------:R-:W-:Y:S05]  /*0b40*/  EXIT ;  /* 0x000000000000794d */ /* 0x000fea0003800000 */
.L_x_0:
[----:B------:R-:W-:Y:S01]  /*0b50*/  IMAD.MOV.U32 R8, RZ, RZ, 0x0 ;  /* 0x00000000ff087424 */ /* 0x000fe200078e00ff */
[----:B------:R-:W0:Y:S01]  /*0b60*/  LDCU.64 UR12, c[0x0][0x388] ;  /* 0x00007100ff0c77ac */ /* 0x000e220008000a00 */
[----:B------:R-:W-:-:S07]  /*0b70*/  IMAD.MOV.U32 R9, RZ, RZ, 0x3ff00000 ;  /* 0x3ff00000ff097424 */ /* 0x000fce00078e00ff */
.L_x_12:
[C---:B0-----:R-:W-:Y:S02]  /*0b80*/  LEA R4, P0, R0.reuse, UR12, 0x4 ;  /* 0x0000000c00047c11 */ /* 0x041fe4000f8020ff */
[----:B------:R-:W-:Y:S02]  /*0b90*/  CS2R R10, SRZ ;  /* 0x00000000000a7805 */ /* 0x000fe4000001ff00 */
        /* <DEDUP_REMOVED lines=8> */
        .type           $_Z25angle_encode_batch_kernelPKdP7double2mmj$__internal_trig_reduction_slowpathd,@function
        .size           $_Z25angle_encode_batch_kernelPKdP7double2mmj$__internal_trig_reduction_slowpathd,(.L_x_39 - $_Z25angle_encode_batch_kernelPKdP7double2mmj$__internal_trig_reduction_slowpathd)
$_Z25angle_encode_batch_kernelPKdP7double2mmj$__internal_trig_reduction_slowpathd:
[--C-:B------:R-:W-:Y:S01]  /*0c20*/  SHF.R.U32.HI R10, RZ, 0x14, R9.reuse ;  /* 0x00000014ff0a7819 */ /* 0x100fe20000011609 */
[----:B------:R-:W-:Y:S02]  /*0c30*/  IMAD.MOV.U32 R17, RZ, RZ, R9 ;  /* 0x000000ffff117224 */ /* 0x000fe400078e0009 */
[----:B------:R-:W-:Y:S01]  /*0c40*/  IMAD.MOV.U32 R11, RZ, RZ, RZ ;  /* 0x000000ffff0b7224 */ /* 0x000fe200078e00ff */
[----:B------:R-:W-:-:S04]  /*0c50*/  LOP3.LUT R12, R10, 0x7ff, RZ, 0xc0, !PT ;  /* 0x000007ff0a0c7812 */ /* 0x000fc800078ec0ff */
[----:B------:R-:W-:-:S13]  /*0c60*/  ISETP.NE.AND P0, PT, R12, 0x7ff, PT ;  /* 0x000007ff0c00780c */ /* 0x000fda0003f05270 */
[----:B------:R-:W-:Y:S05]  /*0c70*/  @!P0 BRA `(.L_x_13) ;  /* 0x0000000800448947 */ /* 0x000fea0003800000 */
[----:B------:R-:W-:Y:S01]  /*0c80*/  VIADD R12, R12, 0xfffffc00 ;  /* 0xfffffc000c0c7836 */ /* 0x000fe20000000000 */
[----:B------:R-:W-:Y:S01]  /*0c90*/  BSSY.RECONVERGENT B3, `(.L_x_14) ;  /* 0x000002e000037945 */ /* 0x000fe20003800200 */
[----:B------:R-:W-:-:S03]  /*0ca0*/  CS2R R14, SRZ ;  /* 0x00000000000e7805 */ /* 0x000fc6000001ff00 */
[----:B------:R-:W-:Y:S02]  /*0cb0*/  SHF.R.U32.HI R11, RZ, 0x6, R12 ;  /* 0x00000006ff0b7819 */ /* 0x000fe4000001160c */
[----:B------:R-:W-:Y:S02]  /*0cc0*/  ISETP.GE.U32.AND P0, PT, R12, 0x80, PT ;  /* 0x000000800c00780c */ /* 0x000fe40003f06070 */
[C---:B------:R-:W-:Y:S02]  /*0cd0*/  IADD3 R18, PT, PT, -R11.reuse, 0x13, RZ ;  /* 0x000000130b127810 */ /* 0x040fe40007ffe1ff */
[----:B------:R-:W-:Y:S02]  /*0ce0*/  IADD3 R25, PT, PT, -R11, 0xf, RZ ;  /* 0x0000000f0b197810 */ /* 0x000fe40007ffe1ff */
[----:B------:R-:W-:-:S04]  /*0cf0*/  SEL R18, R18, 0x12, P0 ;  /* 0x0000001212127807 */ /* 0x000fc80000000000 */
[----:B------:R-:W-:-:S13]  /*0d00*/  ISETP.GE.AND P0, PT, R25, R18, PT ;  /* 0x000000121900720c */ /* 0x000fda0003f06270 */
[----:B------:R-:W-:Y:S05]  /*0d10*/  @P0 BRA `(.L_x_15) ;  /* 0x0000000000940947 */ /* 0x000fea0003800000 */
[----:B------:R-:W0:Y:S01]  /*0d20*/  LDC.64 R12, c[0x0][0x358] ;  /* 0x0000d600ff0c7b82 */ /* 0x000e220000000a00 */
[C---:B------:R-:W-:Y:S01]  /*0d30*/  SHF.L.U64.HI R19, R16.reuse, 0xb, R17 ;  /* 0x0000000b10137819 */ /* 0x040fe20000010211 */
[----:B------:R-:W-:Y:S01]  /*0d40*/  BSSY.RECONVERGENT B4, `(.L_x_16) ;  /* 0x0000021000047945 */ /* 0x000fe20003800200 */
[----:B------:R-:W-:Y:S01]  /*0d50*/  IMAD.SHL.U32 R21, R16, 0x800, RZ ;  /* 0x0000080010157824 */ /* 0x000fe200078e00ff */
[----:B------:R-:W-:Y:S01]  /*0d60*/  IADD3 R23, PT, PT, RZ, -R11, -R18 ;  /* 0x8000000bff177210 */ /* 0x000fe20007ffe812 */
[----:B------:R-:W-:Y:S01]  /*0d70*/  IMAD.MOV.U32 R22, RZ, RZ, RZ ;  /* 0x000000ffff167224 */ /* 0x000fe200078e00ff */
[----:B------:R-:W-:Y:S02]  /*0d80*/  CS2R R14, SRZ ;  /* 0x00000000000e7805 */ /* 0x000fe4000001ff00 */
[----:B------:R-:W-:-:S07]  /*0d90*/  LOP3.LUT R19, R19, 0x80000000, RZ, 0xfc, !PT ;  /* 0x8000000013137812 */ /* 0x000fce00078efcff */
.L_x_17:
[----:B------:R-:W1:Y:S01]  /*0da0*/  LDC.64 R16, c[0x4][RZ] ;  /* 0x01000000ff107b82 */ /* 0x000e620000000a00 */
[----:B0-----:R-:W-:Y:S02]  /*0db0*/  R2UR UR12, R12 ;  /* 0x000000000c0c72ca */ /* 0x001fe400000e0000 */
[----:B------:R-:W-:Y:S01]  /*0dc0*/  R2UR UR13, R13 ;  /* 0x000000000d0d72ca */ /* 0x000fe200000e0000 */
[----:B-1----:R-:W-:-:S12]  /*0dd0*/  IMAD.WIDE R16, R25, 0x8, R16 ;  /* 0x0000000819107825 */ /* 0x002fd800078e0210 */
[----:B------:R-:W2:Y:S01]  /*0de0*/  LDG.E.64.CONSTANT R16, desc[UR12][R16.64] ;  /* 0x0000000c10107981 */ /* 0x000ea2000c1e9b00 */
[----:B------:R-:W-:Y:S02]  /*0df0*/  VIADD R23, R23, 0x1 ;  /* 0x0000000117177836 */ /* 0x000fe40000000000 */
[----:B------:R-:W-:Y:S02]  /*0e00*/  VIADD R25, R25, 0x1 ;  /* 0x0000000119197836 */ /* 0x000fe40000000000 */
[----:B--2---:R-:W-:-:S04]  /*0e10*/  IMAD.WIDE.U32 R14, P3, R16, R21, R14 ;  /* 0x00000015100e7225 */ /* 0x004fc8000786000e */
[----:B------:R-:W-:Y:S02]  /*0e20*/  IMAD R27, R16, R19, RZ ;  /* 0x00000013101b7224 */ /* 0x000fe400078e02ff */
[CC--:B------:R-:W-:Y:S02]  /*0e30*/  IMAD R24, R17.reuse, R21.reuse, RZ ;  /* 0x0000001511187224 */ /* 0x0c0fe400078e02ff */
[----:B------:R-:W-:Y:S01]  /*0e40*/  IMAD.HI.U32 R29, R17, R21, RZ ;  /* 0x00000015111d7227 */ /* 0x000fe200078e00ff */
[----:B------:R-:W-:-:S03]  /*0e50*/  IADD3 R15, P0, PT, R27, R15, RZ ;  /* 0x0000000f1b0f7210 */ /* 0x000fc60007f1e0ff */
[----:B------:R-:W-:Y:S01]  /*0e60*/  IMAD R27, R22, 0x8, R1 ;  /* 0x00000008161b7824 */ /* 0x000fe200078e0201 */
[----:B------:R-:W-:Y:S01]  /*0e70*/  IADD3 R15, P1, PT, R24, R15, RZ ;  /* 0x0000000f180f7210 */ /* 0x000fe20007f3e0ff */
[----:B------:R-:W-:-:S04]  /*0e80*/  IMAD.HI.U32 R24, R16, R19, RZ ;  /* 0x0000001310187227 */ /* 0x000fc800078e00ff */
[----:B------:R-:W-:Y:S01]  /*0e90*/  IMAD.X R16, RZ, RZ, R24, P3 ;  /* 0x000000ffff107224 */ /* 0x000fe200018e0618 */
[----:B------:R0:W-:Y:S01]  /*0ea0*/  STL.64 [R27], R14 ;  /* 0x0000000e1b007387 */ /* 0x0001e20000100a00 */
[----:B------:R-:W-:-:S03]  /*0eb0*/  IMAD.HI.U32 R24, R17, R19, RZ ;  /* 0x0000001311187227 */ /* 0x000fc600078e00ff */
[----:B------:R-:W-:Y:S01]  /*0ec0*/  IADD3.X R16, P0, PT, R29, R16, RZ, P0, !PT ;  /* 0x000000101d107210 */ /* 0x000fe2000071e4ff */
[----:B------:R-:W-:Y:S02]  /*0ed0*/  IMAD R17, R17, R19, RZ ;  /* 0x0000001311117224 */ /* 0x000fe400078e02ff */
[----:B------:R-:W-:-:S03]  /*0ee0*/  VIADD R22, R22, 0x1 ;  /* 0x0000000116167836 */ /* 0x000fc60000000000 */
[----:B------:R-:W-:Y:S01]  /*0ef0*/  IADD3.X R17, P1, PT, R17, R16, RZ, P1, !PT ;  /* 0x0000001011117210 */ /* 0x000fe20000f3e4ff */
[----:B------:R-:W-:Y:S01]  /*0f00*/  IMAD.X R16, RZ, RZ, R24, P0 ;  /* 0x000000ffff107224 */ /* 0x000fe200000e0618 */
[----:B------:R-:W-:-:S03]  /*0f10*/  ISETP.NE.AND P0, PT, R23, -0xf, PT ;  /* 0xfffffff11700780c */ /* 0x000fc60003f05270 */
[----:B0-----:R-:W-:Y:S02]  /*0f20*/  IMAD.X R15, RZ, RZ, R16, P1 ;  /* 0x000000ffff0f7224 */ /* 0x001fe400008e0610 */
[----:B------:R-:W-:-:S08]  /*0f30*/  IMAD.MOV.U32 R14, RZ, RZ, R17 ;  /* 0x000000ffff0e7224 */ /* 0x000fd000078e0011 */
[----:B------:R-:W-:Y:S05]  /*0f40*/  @P0 BRA `(.L_x_17) ;  /* 0xfffffffc00940947 */ /* 0x000fea000383ffff */
[----:B------:R-:W-:Y:S05]  /*0f50*/  BSYNC.RECONVERGENT B4 ;  /* 0x0000000000047941 */ /* 0x000fea0003800200 */
.L_x_16:
[----:B------:R-:W-:-:S07]  /*0f60*/  IMAD.MOV.U32 R25, RZ, RZ, R18 ;  /* 0x000000ffff197224 */ /* 0x000fce00078e0012 */
.L_x_15:
[----:B------:R-:W-:Y:S05]  /*0f70*/  BSYNC.RECONVERGENT B3 ;  /* 0x0000000000037941 */ /* 0x000fea0003800200 */
.L_x_14:
[----:B------:R-:W-:Y:S01]  /*0f80*/  LOP3.LUT P0, R27, R10, 0x3f, RZ, 0xc0, !PT ;  /* 0x0000003f0a1b7812 */ /* 0x000fe2000780c0ff */
[----:B------:R-:W-:-:S04]  /*0f90*/  IMAD.IADD R10, R11, 0x1, R25 ;  /* 0x000000010b0a7824 */ /* 0x000fc800078e0219 */
[----:B------:R-:W-:-:S05]  /*0fa0*/  IMAD.U32 R29, R10, 0x8, R1 ;  /* 0x000000080a1d7824 */ /* 0x000fca00078e0001 */
[----:B------:R0:W-:Y:S04]  /*0fb0*/  STL.64 [R29+-0x78], R14 ;  /* 0xffff880e1d007387 */ /* 0x0001e80000100a00 */
[----:B------:R-:W2:Y:S04]  /*0fc0*/  @P0 LDL.64 R18, [R1+0x8] ;  /* 0x0000080001120983 */ /* 0x000ea80000100a00 */
[----:B------:R-:W3:Y:S04]  /*0fd0*/  LDL.64 R12, [R1+0x10] ;  /* 0x00001000010c7983 */ /* 0x000ee80000100a00 */
[----:B------:R-:W4:Y:S01]  /*0fe0*/  LDL.64 R10, [R1+0x18] ;  /* 0x00001800010a7983 */ /* 0x000f220000100a00 */
[----:B------:R-:W-:Y:S01]  /*0ff0*/  @P0 LOP3.LUT R16, R27, 0x3f, RZ, 0x3c, !PT ;  /* 0x0000003f1b100812 */ /* 0x000fe200078e3cff */
[----:B------:R-:W-:Y:S01]  /*1000*/  BSSY.RECONVERGENT B3, `(.L_x_18) ;  /* 0x0000034000037945 */ /* 0x000fe20003800200 */
[----:B--2---:R-:W-:-:S02]  /*1010*/  @P0 SHF.R.U64 R17, R18, 0x1, R19 ;  /* 0x0000000112110819 */ /* 0x004fc40000001213 */
[----:B------:R-:W-:Y:S02]  /*1020*/  @P0 SHF.R.U32.HI R19, RZ, 0x1, R19 ;  /* 0x00000001ff130819 */ /* 0x000fe40000011613 */
[CC--:B---3--:R-:W-:Y:S02]  /*1030*/  @P0 SHF.L.U32 R21, R12.reuse, R27.reuse, RZ ;  /* 0x0000001b0c150219 */ /* 0x0c8fe400000006ff */
[----:B0-----:R-:W-:Y:S02]  /*1040*/  @P0 SHF.R.U64 R14, R17, R16, R19 ;  /* 0x00000010110e0219 */ /* 0x001fe40000001213 */
[--C-:B------:R-:W-:Y:S02]  /*1050*/  @P0 SHF.R.U32.HI R25, RZ, 0x1, R13.reuse ;  /* 0x00000001ff190819 */ /* 0x100fe4000001160d */
[C-C-:B------:R-:W-:Y:S02]  /*1060*/  @P0 SHF.R.U64 R23, R12.reuse, 0x1, R13.reuse ;  /* 0x000000010c170819 */ /* 0x140fe4000000120d */
[----:B------:R-:W-:-:S02]  /*1070*/  @P0 SHF.L.U64.HI R18, R12, R27, R13 ;  /* 0x0000001b0c120219 */ /* 0x000fc4000001020d */
[----:B------:R-:W-:Y:S02]  /*1080*/  @P0 SHF.R.U32.HI R15, RZ, R16, R19 ;  /* 0x00000010ff0f0219 */ /* 0x000fe40000011613 */
[----:B------:R-:W-:Y:S02]  /*1090*/  @P0 LOP3.LUT R12, R21, R14, RZ, 0xfc, !PT ;  /* 0x0000000e150c0212 */ /* 0x000fe400078efcff */
[----:B----4-:R-:W-:Y:S02]  /*10a0*/  @P0 SHF.L.U32 R17, R10, R27, RZ ;  /* 0x0000001b0a110219 */ /* 0x010fe400000006ff */
[----:B------:R-:W-:Y:S01]  /*10b0*/  @P0 SHF.R.U64 R22, R23, R16, R25 ;  /* 0x0000001017160219 */ /* 0x000fe20000001219 */
[----:B------:R-:W-:Y:S01]  /*10c0*/  IMAD.SHL.U32 R14, R12, 0x4, RZ ;  /* 0x000000040c0e7824 */ /* 0x000fe200078e00ff */
[----:B------:R-:W-:Y:S02]  /*10d0*/  @P0 LOP3.LUT R13, R18, R15, RZ, 0xfc, !PT ;  /* 0x0000000f120d0212 */ /* 0x000fe400078efcff */
[----:B------:R-:W-:-:S02]  /*10e0*/  @P0 SHF.L.U64.HI R27, R10, R27, R11 ;  /* 0x0000001b0a1b0219 */ /* 0x000fc4000001020b */
[----:B------:R-:W-:Y:S02]  /*10f0*/  @P0 SHF.R.U32.HI R16, RZ, R16, R25 ;  /* 0x00000010ff100219 */ /* 0x000fe40000011619 */
[----:B------:R-:W-:Y:S02]  /*1100*/  @P0 LOP3.LUT R10, R17, R22, RZ, 0xfc, !PT ;  /* 0x00000016110a0212 */ /* 0x000fe400078efcff */
[----:B------:R-:W-:Y:S02]  /*1110*/  SHF.L.U64.HI R12, R12, 0x2, R13 ;  /* 0x000000020c0c7819 */ /* 0x000fe4000001020d */
[----:B------:R-:W-:Y:S02]  /*1120*/  @P0 LOP3.LUT R11, R27, R16, RZ, 0xfc, !PT ;  /* 0x000000101b0b0212 */ /* 0x000fe400078efcff */
[----:B------:R-:W-:Y:S02]  /*1130*/  SHF.L.W.U32.HI R13, R13, 0x2, R10 ;  /* 0x000000020d0d7819 */ /* 0x000fe40000010e0a */
[----:B------:R-:W-:-:S02]  /*1140*/  IADD3 RZ, P0, PT, RZ, -R14, RZ ;  /* 0x8000000effff7210 */ /* 0x000fc40007f1e0ff */
[----:B------:R-:W-:Y:S02]  /*1150*/  LOP3.LUT R15, RZ, R12, RZ, 0x33, !PT ;  /* 0x0000000cff0f7212 */ /* 0x000fe400078e33ff */
[----:B------:R-:W-:Y:S02]  /*1160*/  SHF.L.W.U32.HI R10, R10, 0x2, R11 ;  /* 0x000000020a0a7819 */ /* 0x000fe40000010e0b */
[----:B------:R-:W-:Y:S02]  /*1170*/  LOP3.LUT R16, RZ, R13, RZ, 0x33, !PT ;  /* 0x0000000dff107212 */ /* 0x000fe400078e33ff */
[----:B------:R-:W-:Y:S02]  /*1180*/  IADD3.X R15, P0, PT, RZ, R15, RZ, P0, !PT ;  /* 0x0000000fff0f7210 */ /* 0x000fe4000071e4ff */
[----:B------:R-:W-:Y:S02]  /*1190*/  LOP3.LUT R17, RZ, R10, RZ, 0x33, !PT ;  /* 0x0000000aff117212 */ /* 0x000fe400078e33ff */
[----:B------:R-:W-:-:S02]  /*11a0*/  IADD3.X R16, P1, PT, RZ, R16, RZ, P0, !PT ;  /* 0x00000010ff107210 */ /* 0x000fc4000073e4ff */
[----:B------:R-:W-:-:S03]  /*11b0*/  ISETP.GT.U32.AND P3, PT, R13, -0x1, PT ;  /* 0xffffffff0d00780c */ /* 0x000fc60003f64070 */
[----:B------:R-:W-:Y:S01]  /*11c0*/  IMAD.X R17, RZ, RZ, R17, P1 ;  /* 0x000000ffff117224 */ /* 0x000fe200008e0611 */
[----:B------:R-:W-:-:S04]  /*11d0*/  ISETP.GT.AND.EX P0, PT, R10, -0x1, PT, P3 ;  /* 0xffffffff0a00780c */ /* 0x000fc80003f04330 */
[----:B------:R-:W-:Y:S02]  /*11e0*/  SEL R17, R10, R17, P0 ;  /* 0x000000110a117207 */ /* 0x000fe40000000000 */
[----:B------:R-:W-:Y:S02]  /*11f0*/  SEL R18, R13, R16, P0 ;  /* 0x000000100d127207 */ /* 0x000fe40000000000 */
[----:B------:R-:W-:-:S04]  /*1200*/  ISETP.NE.U32.AND P1, PT, R17, RZ, PT ;  /* 0x000000ff1100720c */ /* 0x000fc80003f25070 */
[----:B------:R-:W-:Y:S01]  /*1210*/  SEL R13, R18, R17, !P1 ;  /* 0x00000011120d7207 */ /* 0x000fe20004800000 */
[----:B------:R-:W-:-:S05]  /*1220*/  @!P0 IMAD.MOV R14, RZ, RZ, -R14 ;  /* 0x000000ffff0e8224 */ /* 0x000fca00078e0a0e */
[----:B------:R-:W0:Y:S02]  /*1230*/  FLO.U32 R13, R13 ;  /* 0x0000000d000d7300 */ /* 0x000e2400000e0000 */
[C---:B0-----:R-:W-:Y:S02]  /*1240*/  IADD3 R19, PT, PT, -R13.reuse, 0x1f, RZ ;  /* 0x0000001f0d137810 */ /* 0x041fe40007ffe1ff */
[----:B------:R-:W-:-:S03]  /*1250*/  IADD3 R16, PT, PT, -R13, 0x3f, RZ ;  /* 0x0000003f0d107810 */ /* 0x000fc60007ffe1ff */
[----:B------:R-:W-:Y:S01]  /*1260*/  @P1 IMAD.MOV R16, RZ, RZ, R19 ;  /* 0x000000ffff101224 */ /* 0x000fe200078e0213 */
[----:B------:R-:W-:-:S04]  /*1270*/  SEL R19, R12, R15, P0 ;  /* 0x0000000f0c137207 */ /* 0x000fc80000000000 */
[----:B------:R-:W-:-:S13]  /*1280*/  ISETP.NE.AND P1, PT, R16, RZ, PT ;  /* 0x000000ff1000720c */ /* 0x000fda0003f25270 */
[----:B------:R-:W-:Y:S05]  /*1290*/  @!P1 BRA `(.L_x_19) ;  /* 0x0000000000289947 */ /* 0x000fea0003800000 */
[----:B------:R-:W-:Y:S02]  /*12a0*/  LOP3.LUT R13, R16, 0x3f, RZ, 0xc0, !PT ;  /* 0x0000003f100d7812 */ /* 0x000fe400078ec0ff */
[--C-:B------:R-:W-:Y:S02]  /*12b0*/  SHF.R.U64 R15, R14, 0x1, R19.reuse ;  /* 0x000000010e0f7819 */ /* 0x100fe40000001213 */
[----:B------:R-:W-:Y:S02]  /*12c0*/  SHF.R.U32.HI R19, RZ, 0x1, R19 ;  /* 0x00000001ff137819 */ /* 0x000fe40000011613 */
[----:B------:R-:W-:Y:S02]  /*12d0*/  LOP3.LUT R12, R16, 0x3f, RZ, 0xc, !PT ;  /* 0x0000003f100c7812 */ /* 0x000fe400078e0cff */
[CC--:B------:R-:W-:Y:S02]  /*12e0*/  SHF.L.U64.HI R17, R18.reuse, R13.reuse, R17 ;  /* 0x0000000d12117219 */ /* 0x0c0fe40000010211 */
[----:B------:R-:W-:-:S02]  /*12f0*/  SHF.L.U32 R13, R18, R13, RZ ;  /* 0x0000000d120d7219 */ /* 0x000fc400000006ff */
[-CC-:B------:R-:W-:Y:S02]  /*1300*/  SHF.R.U64 R18, R15, R12.reuse, R19.reuse ;  /* 0x0000000c0f127219 */ /* 0x180fe40000001213 */
[----:B------:R-:W-:Y:S02]  /*1310*/  SHF.R.U32.HI R12, RZ, R12, R19 ;  /* 0x0000000cff0c7219 */ /* 0x000fe40000011613 */
[----:B------:R-:W-:Y:S02]  /*1320*/  LOP3.LUT R18, R13, R18, RZ, 0xfc, !PT ;  /* 0x000000120d127212 */ /* 0x000fe400078efcff */
[----:B------:R-:W-:-:S07]  /*1330*/  LOP3.LUT R17, R17, R12, RZ, 0xfc, !PT ;  /* 0x0000000c11117212 */ /* 0x000fce00078efcff */
.L_x_19:
[----:B------:R-:W-:Y:S05]  /*1340*/  BSYNC.RECONVERGENT B3 ;  /* 0x0000000000037941 */ /* 0x000fea0003800200 */
.L_x_18:
[----:B------:R-:W-:Y:S01]  /*1350*/  IMAD.WIDE.U32 R14, R18, 0x2168c235, RZ ;  /* 0x2168c235120e7825 */ /* 0x000fe200078e00ff */
[----:B------:R-:W-:-:S03]  /*1360*/  SHF.R.U32.HI R11, RZ, 0x1e, R11 ;  /* 0x0000001eff0b7819 */ /* 0x000fc6000001160b */
[----:B------:R-:W-:Y:S01]  /*1370*/  IMAD.MOV.U32 R12, RZ, RZ, R15 ;  /* 0x000000ffff0c7224 */ /* 0x000fe200078e000f */
[----:B------:R-:W-:Y:S01]  /*1380*/  IADD3 RZ, P1, PT, R14, R14, RZ ;  /* 0x0000000e0eff7210 */ /* 0x000fe20007f3e0ff */
[----:B------:R-:W-:Y:S01]  /*1390*/  IMAD.MOV.U32 R13, RZ, RZ, RZ ;  /* 0x000000ffff0d7224 */ /* 0x000fe200078e00ff */
[----:B------:R-:W-:Y:S01]  /*13a0*/  LEA.HI R11, R10, R11, RZ, 0x1 ;  /* 0x0000000b0a0b7211 */ /* 0x000fe200078f08ff */
[----:B------:R-:W-:-:S04]  /*13b0*/  IMAD.HI.U32 R15, R17, -0x36f0255e, RZ ;  /* 0xc90fdaa2110f7827 */ /* 0x000fc800078e00ff */
[----:B------:R-:W-:-:S04]  /*13c0*/  IMAD.WIDE.U32 R12, R18, -0x36f0255e, R12 ;  /* 0xc90fdaa2120c7825 */ /* 0x000fc800078e000c */
[----:B------:R-:W-:-:S04]  /*13d0*/  IMAD.WIDE.U32 R12, P3, R17, 0x2168c235, R12 ;  /* 0x2168c235110c7825 */ /* 0x000fc8000786000c */
[----:B------:R-:W-:Y:S01]  /*13e0*/  IMAD R17, R17, -0x36f0255e, RZ ;  /* 0xc90fdaa211117824 */ /* 0x000fe200078e02ff */
[----:B------:R-:W-:Y:S01]  /*13f0*/  IADD3.X RZ, P1, PT, R12, R12, RZ, P1, !PT ;  /* 0x0000000c0cff7210 */ /* 0x000fe20000f3e4ff */
[----:B------:R-:W-:-:S03]  /*1400*/  IMAD.X R14, RZ, RZ, R15, P3 ;  /* 0x000000ffff0e7224 */ /* 0x000fc600018e060f */
[----:B------:R-:W-:-:S04]  /*1410*/  IADD3 R13, P3, PT, R17, R13, RZ ;  /* 0x0000000d110d7210 */ /* 0x000fc80007f7e0ff */
[C---:B------:R-:W-:Y:S01]  /*1420*/  ISETP.GT.U32.AND P4, PT, R13.reuse, RZ, PT ;  /* 0x000000ff0d00720c */ /* 0x040fe20003f84070 */
[----:B------:R-:W-:Y:S01]  /*1430*/  IMAD.X R14, RZ, RZ, R14, P3 ;  /* 0x000000ffff0e7224 */ /* 0x000fe200018e060e */
[----:B------:R-:W-:-:S04]  /*1440*/  IADD3.X R12, P3, PT, R13, R13, RZ, P1, !PT ;  /* 0x0000000d0d0c7210 */ /* 0x000fc80000f7e4ff */
[C---:B------:R-:W-:Y:S01]  /*1450*/  ISETP.GT.AND.EX P1, PT, R14.reuse, RZ, PT, P4 ;  /* 0x000000ff0e00720c */ /* 0x040fe20003f24340 */
[----:B------:R-:W-:-:S03]  /*1460*/  IMAD.X R15, R14, 0x1, R14, P3 ;  /* 0x000000010e0f7824 */ /* 0x000fc600018e060e */
[----:B------:R-:W-:Y:S02]  /*1470*/  SEL R12, R12, R13, P1 ;  /* 0x0000000d0c0c7207 */ /* 0x000fe40000800000 */
[----:B------:R-:W-:Y:S02]  /*1480*/  SEL R13, R15, R14, P1 ;  /* 0x0000000e0f0d7207 */ /* 0x000fe40000800000 */
[----:B------:R-:W-:Y:S02]  /*1490*/  IADD3 R12, P3, PT, R12, 0x1, RZ ;  /* 0x000000010c0c7810 */ /* 0x000fe40007f7e0ff */
[----:B------:R-:W-:Y:S02]  /*14a0*/  SEL R15, RZ, 0xffffffff, !P1 ;  /* 0xffffffffff0f7807 */ /* 0x000fe40004800000 */
[----:B------:R-:W-:Y:S01]  /*14b0*/  LOP3.LUT P1, R9, R9, 0x80000000, RZ, 0xc0, !PT ;  /* 0x8000000009097812 */ /* 0x000fe2000782c0ff */
[----:B------:R-:W-:Y:S02]  /*14c0*/  IMAD.X R13, RZ, RZ, R13, P3 ;  /* 0x000000ffff0d7224 */ /* 0x000fe400018e060d */
[----:B------:R-:W-:Y:S01]  /*14d0*/  IMAD.IADD R14, R15, 0x1, -R16 ;  /* 0x000000010f0e7824 */ /* 0x000fe200078e0a10 */
[----:B------:R-:W-:-:S02]  /*14e0*/  @!P0 LOP3.LUT R9, R9, 0x80000000, RZ, 0x3c, !PT ;  /* 0x8000000009098812 */ /* 0x000fc400078e3cff */
[----:B------:R-:W-:-:S04]  /*14f0*/  SHF.R.U64 R12, R12, 0xa, R13 ;  /* 0x0000000a0c0c7819 */ /* 0x000fc8000000120d */
[----:B------:R-:W-:-:S03]  /*1500*/  IADD3 R12, P3, PT, R12, 0x1, RZ ;  /* 0x000000010c0c7810 */ /* 0x000fc60007f7e0ff */
[----:B------:R-:W-:Y:S01]  /*1510*/  @P1 IMAD.MOV R11, RZ, RZ, -R11 ;  /* 0x000000ffff0b1224 */ /* 0x000fe200078e0a0b */
[----:B------:R-:W-:-:S04]  /*1520*/  LEA.HI.X R13, R13, RZ, RZ, 0x16, P3 ;  /* 0x000000ff0d0d7211 */ /* 0x000fc800018fb4ff */
[--C-:B------:R-:W-:Y:S01]  /*1530*/  SHF.R.U64 R16, R12, 0x1, R13.reuse ;  /* 0x000000010c107819 */ /* 0x100fe2000000120d */
[----:B------:R-:W-:Y:S01]  /*1540*/  IMAD.SHL.U32 R12, R14, 0x100000, RZ ;  /* 0x001000000e0c7824 */ /* 0x000fe200078e00ff */
[----:B------:R-:W-:Y:S02]  /*1550*/  SHF.R.U32.HI R13, RZ, 0x1, R13 ;  /* 0x00000001ff0d7819 */ /* 0x000fe4000001160d */
[----:B------:R-:W-:-:S04]  /*1560*/  IADD3 R16, P3, P4, RZ, RZ, R16 ;  /* 0x000000ffff107210 */ /* 0x000fc80007c7e010 */
[----:B------:R-:W-:-:S04]  /*1570*/  IADD3.X R10, PT, PT, R12, 0x3fe00000, R13, P3, P4 ;  /* 0x3fe000000c0a7810 */ /* 0x000fc80001fe840d */
[----:B------:R-:W-:-:S07]  /*1580*/  LOP3.LUT R17, R10, R9, RZ, 0xfc, !PT ;  /* 0x000000090a117212 */ /* 0x000fce00078efcff */
.L_x_13:
[----:B------:R-:W-:Y:S02]  /*1590*/  IMAD.MOV.U32 R9, RZ, RZ, 0x0 ;  /* 0x00000000ff097424 */ /* 0x000fe400078e00ff */
[----:B------:R-:W-:Y:S02]  /*15a0*/  IMAD.MOV.U32 R10, RZ, RZ, R11 ;  /* 0x000000ffff0a7224 */ /* 0x000fe400078e000b */
[----:B------:R-:W-:Y:S05]  /*15b0*/  RET.REL.NODEC R8 `(_Z25angle_encode_batch_kernelPKdP7double2mmj) ;  /* 0xffffffe808907950 */ /* 0x000fea0003c3ffff */
.L_x_20:
[----:B------:R-:W-:-:S00]  /*15c0*/  BRA `(.L_x_20) ;  /* 0xfffffffc00fc7947 */ /* 0x000fc0000383ffff */
[----:B------:R-:W-:-:S00]  /*15d0*/  NOP ;  /* 0x0000000000007918 */ /* 0x000fc00000000000 */
        /* <DEDUP_REMOVED lines=10> */
.L_x_39:


//--------------------- .text._Z19angle_encode_kernelPKdP7double2mj --------------------------
	.section	.text._Z19angle_encode_kernelPKdP7double2mj,"ax",@progbits
	.align	128
        .global         _Z19angle_encode_kernelPKdP7double2mj
        .type           _Z19angle_encode_kernelPKdP7double2mj,@function
        .size           _Z19angle_encode_kernelPKdP7double2mj,(.L_x_40 - _Z19angle_encode_kernelPKdP7double2mj)
        .other          _Z19angle_encode_kernelPKdP7double2mj,@"STO_CUDA_ENTRY STV_DEFAULT"
_Z19angle_encode_kernelPKdP7double2mj:
.text._Z19angle_encode_kernelPKdP7double2mj:
[----:B------:R-:W0:Y:S01]  /*0000*/  LDC R1, c[0x0][0x37c] ;  /* 0x0000df00ff017b82 */ /* 0x000e220000000800 */
[----:B------:R-:W1:Y:S07]  /*0010*/  S2R R3, SR_TID.X ;  /* 0x0000000000037919 */ /* 0x000e6e0000002100 */
[----:B------:R-:W1:Y:S01]  /*0020*/  S2UR UR4, SR_CTAID.X ;  /* 0x00000000000479c3 */ /* 0x000e620000002500 */
[----:B------:R-:W2:Y:S01]  /*0030*/  LDCU.64 UR6, c[0x0][0x390] ;  /* 0x00007200ff0677ac */ /* 0x000ea20008000a00 */
[----:B0-----:R-:W-:-:S06]  /*0040*/  VIADD R1, R1, 0xffffffd8 ;  /* 0xffffffd801017836 */ /* 0x001fcc0000000000 */
[----:B------:R-:W1:Y:S02]  /*0050*/  LDC R0, c[0x0][0x360] ;  /* 0x0000d800ff007b82 */ /* 0x000e640000000800 */
[----:B-1----:R-:W-:-:S05]  /*0060*/  IMAD R0, R0, UR4, R3 ;  /* 0x0000000400007c24 */ /* 0x002fca000f8e0203 */
[----:B--2---:R-:W-:-:S04]  /*0070*/  ISETP.GE.U32.AND P0, PT, R0, UR6, PT ;  /* 0x0000000600007c0c */ /* 0x004fc8000bf06070 */
[----:B------:R-:W-:-:S13]  /*0080*/  ISETP.GE.U32.AND.EX P0, PT, RZ, UR7, PT, P0 ;  /* 0x00000007ff007c0c */ /* 0x000fda000bf06100 */
[----:B------:R-:W-:Y:S05]  /*0090*/  @P0 EXIT ;  /* 0x000000000000094d */ /* 0x000fea0003800000 */
[----:B------:R-:W0:Y:S01]  /*00a0*/  LDCU UR5, c[0x0][0x398] ;  /* 0x00007300ff0577ac */ /* 0x000e220008000800 */
[----:B------:R-:W-:Y:S02]  /*00b0*/  IMAD.MOV.U32 R8, RZ, RZ, 0x0 ;  /* 0x00000000ff087424 */ /* 0x000fe400078e00ff */
[----:B------:R-:W-:Y:S01]  /*00c0*/  IMAD.MOV.U32 R9, RZ, RZ, 0x3ff00000 ;  /* 0x3ff00000ff097424 */ /* 0x000fe200078e00ff */
[----:B------:R-:W1:Y:S01]  /*00d0*/  LDCU.64 UR6, c[0x0][0x358] ;  /* 0x00006b00ff0677ac */ /* 0x000e620008000a00 */
[----:B0-----:R-:W-:-:S09]  /*00e0*/  UISETP.NE.AND UP0, UPT, UR5, URZ, UPT ;  /* 0x000000ff0500728c */ /* 0x001fd2000bf05270 */
[----:B-1----:R-:W-:Y:S05]  /*00f0*/  BRA.U !UP0, `(.L_x_21) ;  /* 0x0000000908187547 */ /* 0x002fea000b800000 */
[----:B------:R-:W-:Y:S01]  /*0100*/  IMAD.MOV.U32 R8, RZ, RZ, 0x0 ;  /* 0x00000000ff087424 */ /* 0x000fe200078e00ff */
[----:B------:R-:W0:Y:S01]  /*0110*/  LDCU.64 UR8, c[0x0][0x380] ;  /* 0x00007000ff0877ac */ /* 0x000e220008000a00 */
[----:B------:R-:W-:Y:S01]  /*0120*/  IMAD.MOV.U32 R9, RZ, RZ, 0x3ff00000 ;  /* 0x3ff00000ff097424 */ /* 0x000fe200078e00ff */
[----:B------:R-:W1:Y:S01]  /*0130*/  LDCU.64 UR12, c[0x4][0x8] ;  /* 0x01000100ff0c77ac */ /* 0x000e620008000a00 */
[----:B------:R-:W-:Y:S01]  /*0140*/  UIADD3 UR5, UPT, UPT, -UR5, URZ, URZ ;  /* 0x000000ff05057290 */ /* 0x000fe2000fffe1ff */
[----:B------:R-:W-:-:S11]  /*0150*/  UMOV UR4, URZ ;  /* 0x000000ff00047c82 */ /* 0x000fd60008000000 */
.L_x_30:
[----:B0-----:R-:W-:Y:S02]  /*0160*/  IMAD.U32 R6, RZ, RZ, UR8 ;  /* 0x00000008ff067e24 */ /* 0x001fe4000f8e00ff */
[----:B------:R-:W-:-:S06]  /*0170*/  IMAD.U32 R7, RZ, RZ, UR9 ;  /* 0x00000009ff077e24 */ /* 0x000fcc000f8e00ff */
[----:B------:R-:W5:Y:S01]  /*0180*/  LDG.E.64.CONSTANT R6, desc[UR6][R6.64] ;  /* 0x0000000606067981 */ /* 0x000f62000c1e9b00 */
[----:B------:R-:W-:Y:S01]  /*0190*/  SHF.R.U64 R2, R0, UR4, RZ ;  /* 0x0000000400027c19 */ /* 0x000fe200080012ff */
[----:B------:R-:W-:Y:S01]  /*01a0*/  UIADD3 UR5, UPT, UPT, UR5, 0x1, URZ ;  /* 0x0000000105057890 */ /* 0x000fe2000fffe0ff */
[----:B------:R-:W-:Y:S02]  /*01b0*/  BSSY.RECONVERGENT B0, `(.L_x_22) ;  /* 0x0000075000007945 */ /* 0x000fe40003800200 */
[----:B------:R-:W-:Y:S01]  /*01c0*/  LOP3.LUT R2, R2, 0x1, RZ, 0xc0, !PT ;  /* 0x0000000102027812 */ /* 0x000fe200078ec0ff */
[----:B------:R-:W-:-:S03]  /*01d0*/  UISETP.NE.AND UP1, UPT, UR5, URZ, UPT ;  /* 0x000000ff0500728c */ /* 0x000fc6000bf25270 */
[----:B------:R-:W-:-:S04]  /*01e0*/  ISETP.NE.U32.AND P0, PT, R2, 0x1, PT ;  /* 0x000000010200780c */ /* 0x000fc80003f05070 */
[----:B------:R-:W-:-:S13]  /*01f0*/  ISETP.NE.U32.AND.EX P0, PT, RZ, RZ, PT, P0 ;  /* 0x000000ffff00720c */ /* 0x000fda0003f05100 */
[----:B------:R-:W-:Y:S05]  /*0200*/  @P0 BRA `(.L_x_23) ;  /* 0x0000000000dc0947 */ /* 0x000fea0003800000 */
[----:B-----5:R-:W-:-:S14]  /*0210*/  DSETP.NEU.AND P0, PT, |R6|, +INF , PT ;  /* 0x7ff000000600742a */ /* 0x020fdc0003f0d200 */
        /* <DEDUP_REMOVED lines=8> */
[----:B------:R-:W-:-:S08]  /*02a0*/  UMOV UR11, 0x3ff921fb ;  /* 0x3ff921fb000b7882 */ /* 0x000fd00000000000 */
[----:B------:R-:W0:Y:S08]  /*02b0*/  F2I.F64 R2, R2 ;  /* 0x0000000200027311 */ /* 0x000e300000301100 */
[----:B0-----:R-:W0:Y:S02]  /*02c0*/  I2F.F64 R10, R2 ;  /* 0x00000002000a7312 */ /* 0x001e240000201c00 */
[----:B0-----:R-:W-:Y:S01]  /*02d0*/  DFMA R4, R10, -UR10, R6 ;  /* 0x8000000a0a047c2b */ /* 0x001fe20008000006 */
[----:B------:R-:W-:Y:S01]  /*02e0*/  UMOV UR10, 0x33145c00 ;  /* 0x33145c00000a7882 */ /* 0x000fe20000000000 */
[----:B------:R-:W-:-:S06]  /*02f0*/  UMOV UR11, 0x3c91a626 ;  /* 0x3c91a626000b7882 */ /* 0x000fcc0000000000 */
[----:B------:R-:W-:Y:S01]  /*0300*/  DFMA R4, R10, -UR10, R4 ;  /* 0x8000000a0a047c2b */ /* 0x000fe20008000004 */
[----:B------:R-:W-:Y:S01]  /*0310*/  UMOV UR10, 0x252049c0 ;  /* 0x252049c0000a7882 */ /* 0x000fe20000000000 */
[----:B------:R-:W-:-:S06]  /*0320*/  UMOV UR11, 0x397b839a ;  /* 0x397b839a000b7882 */ /* 0x000fcc0000000000 */
[----:B------:R-:W-:Y:S01]  /*0330*/  DFMA R10, R10, -UR10, R4 ;  /* 0x8000000a0a0a7c2b */ /* 0x000fe20008000004 */
[----:B------:R-:W-:Y:S10]  /*0340*/  @!P0 BRA `(.L_x_24) ;  /* 0x0000000000188947 */ /* 0x000ff40003800000 */
[----:B------:R-:W-:Y:S01]  /*0350*/  BSSY.RECONVERGENT B1, `(.L_x_25) ;  /* 0x0000004000017945 */ /* 0x000fe20003800200 */
[----:B------:R-:W-:Y:S01]  /*0360*/  IMAD.MOV.U32 R2, RZ, RZ, R6 ;  /* 0x000000ffff027224 */ /* 0x000fe200078e0006 */
[----:B------:R-:W-:-:S07]  /*0370*/  MOV R6, 0x390 ;  /* 0x0000039000067802 */ /* 0x000fce0000000f00 */
[----:B-1----:R-:W-:Y:S05]  /*0380*/  CALL.REL.NOINC `($_Z19angle_encode_kernelPKdP7double2mj$__internal_trig_reduction_slowpathd) ;  /* 0x00000004008c7944 */ /* 0x002fea0003c00000 */
[----:B------:R-:W-:Y:S05]  /*0390*/  BSYNC.RECONVERGENT B1 ;  /* 0x0000000000017941 */ /* 0x000fea0003800200 */
.L_x_25:
[----:B------:R-:W-:-:S07]  /*03a0*/  IMAD.MOV.U32 R2, RZ, RZ, R4 ;  /* 0x000000ffff027224 */ /* 0x000fce00078e0004 */
.L_x_24:
[----:B------:R-:W-:-:S05]  /*03b0*/  IMAD.SHL.U32 R3, R2, 0x40, RZ ;  /* 0x0000004002037824 */ /* 0x000fca00078e00ff */
[----:B------:R-:W-:-:S04]  /*03c0*/  LOP3.LUT R3, R3, 0x40, RZ, 0xc0, !PT ;  /* 0x0000004003037812 */ /* 0x000fc800078ec0ff */
[----:B-1----:R-:W-:-:S05]  /*03d0*/  IADD3 R22, P0, PT, R3, UR12, RZ ;  /* 0x0000000c03167c10 */ /* 0x002fca000ff1e0ff */
        /* <DEDUP_REMOVED lines=9> */
[----:B------:R-:W-:Y:S02]  /*0470*/  FSEL R24, R24, -8.06006814911005101289e+34, !P0 ;  /* 0xf9785eba18187808 */ /* 0x000fe40004000000 */
[----:B------:R-:W-:-:S06]  /*0480*/  FSEL R25, -R3, 0.11223486810922622681, !P0 ;  /* 0x3de5db6503197808 */ /* 0x000fcc0004000100 */
        /* <DEDUP_REMOVED lines=15> */
.L_x_23:
[----:B-----5:R-:W-:-:S14]  /*0580*/  DSETP.NEU.AND P0, PT, |R6|, +INF , PT ;  /* 0x7ff000000600742a */ /* 0x020fdc0003f0d200 */
[----:B------:R-:W-:Y:S01]  /*0590*/  @!P0 DMUL R2, RZ, R6 ;  /* 0x00000006ff028228 */ /* 0x000fe20000000000 */
[----:B------:R-:W-:Y:S01]  /*05a0*/  @!P0 IMAD.MOV.U32 R10, RZ, RZ, 0x1 ;  /* 0x00000001ff0a8424 */ /* 0x000fe200078e00ff */
        /* <DEDUP_REMOVED lines=22> */
.L_x_29:
[----:B------:R-:W-:Y:S02]  /*0710*/  IMAD.MOV.U32 R2, RZ, RZ, R10 ;  /* 0x000000ffff027224 */ /* 0x000fe400078e000a */
[----:B------:R-:W-:-:S07]  /*0720*/  IMAD.MOV.U32 R3, RZ, RZ, R11 ;  /* 0x000000ffff037224 */ /* 0x000fce00078e000b */
.L_x_28:
[----:B------:R-:W-:-:S07]  /*0730*/  VIADD R10, R4, 0x1 ;  /* 0x00000001040a7836 */ /* 0x000fce0000000000 */
.L_x_27:
        /* <DEDUP_REMOVED lines=28> */
.L_x_26:
[----:B------:R-:W-:Y:S05]  /*0900*/  BSYNC.RECONVERGENT B0 ;  /* 0x0000000000007941 */ /* 0x000fea0003800200 */
.L_x_22:
[----:B------:R-:W-:Y:S01]  /*0910*/  DMUL R8, R2, R8 ;  /* 0x0000000802087228 */ /* 0x000fe20000000000 */
[----:B------:R-:W-:Y:S02]  /*0920*/  UIADD3 UR8, UP0, UPT, UR8, 0x8, URZ ;  /* 0x0000000808087890 */ /* 0x000fe4000ff1e0ff */
[----:B------:R-:W-:Y:S02]  /*0930*/  UIADD3 UR4, UPT, UPT, UR4, 0x1, URZ ;  /* 0x0000000104047890 */ /* 0x000fe4000fffe0ff */
[----:B------:R-:W-:Y:S01]  /*0940*/  UIADD3.X UR9, UPT, UPT, URZ, UR9, URZ, UP0, !UPT ;  /* 0x00000009ff097290 */ /* 0x000fe200087fe4ff */
[----:B------:R-:W-:Y:S11]  /*0950*/  BRA.U UP1, `(.L_x_30) ;  /* 0xfffffff901007547 */ /* 0x000ff6000b83ffff */
.L_x_21:
[----:B------:R-:W0:Y:S01]  /*0960*/  LDCU.64 UR10, c[0x0][0x388] ;  /* 0x00007100ff0a77ac */ /* 0x000e220008000a00 */
[----:B------:R-:W-:Y:S02]  /*0970*/  CS2R R10, SRZ ;  /* 0x00000000000a7805 */ /* 0x000fe4000001ff00 */
[----:B0-----:R-:W-:-:S04]  /*0980*/  LEA R2, P0, R0, UR10, 0x4 ;  /* 0x0000000a00027c11 */ /* 0x001fc8000f8020ff */
[----:B------:R-:W-:-:S05]  /*0990*/  LEA.HI.X R3, R0, UR11, RZ, 0x4, P0 ;  /* 0x0000000b00037c11 */ /* 0x000fca00080f24ff */
[----:B------:R-:W-:Y:S01]  /*09a0*/  STG.E.128 desc[UR6][R2.64], R8 ;  /* 0x0000000802007986 */ /* 0x000fe2000c101d06 */
[----:B------:R-:W-:Y:S05]  /*09b0*/  EXIT ;  /* 0x000000000000794d */ /* 0x000fea0003800000 */
        .type           $_Z19angle_encode_kernelPKdP7double2mj$__internal_trig_reduction_slowpathd,@function
        .size           $_Z19angle_encode_kernelPKdP7double2mj$__internal_trig_reduction_slowpathd,(.L_x_40 - $_Z19angle_encode_kernelPKdP7double2mj$__internal_trig_reduction_slowpathd)
$_Z19angle_encode_kernelPKdP7double2mj$__internal_trig_reduction_slowpathd:
[----:B------:R-:W-:Y:S01]  /*09c0*/  SHF.R.U32.HI R12, RZ, 0x14, R7 ;  /* 0x00000014ff0c7819 */ /* 0x000fe20000011607 */
        /* <DEDUP_REMOVED lines=23> */
.L_x_35:
        /* <DEDUP_REMOVED lines=24> */
[----:B------:R-:W-:Y:S02]  /*0cc0*/  IMAD.X R2, RZ, RZ, R2, P1 ;  /* 0x000000ffff027224 */ /* 0x000fe400008e0602 */
[----:B0-----:R-:W-:Y:S02]  /*0cd0*/  IMAD.MOV.U32 R10, RZ, RZ, R3 ;  /* 0x000000ffff0a7224 */ /* 0x001fe400078e0003 */
[----:B------:R-:W-:-:S06]  /*0ce0*/  IMAD.MOV.U32 R11, RZ, RZ, R2 ;  /* 0x000000ffff0b7224 */ /* 0x000fcc00078e0002 */
[----:B------:R-:W-:Y:S05]  /*0cf0*/  @P0 BRA `(.L_x_35) ;  /* 0xfffffffc00900947 */ /* 0x000fea000383ffff */
[----:B------:R-:W-:Y:S05]  /*0d00*/  BSYNC.RECONVERGENT B3 ;  /* 0x0000000000037941 */ /* 0x000fea0003800200 */
.L_x_34:
[----:B------:R-:W-:-:S07]  /*0d10*/  IMAD.MOV.U32 R5, RZ, RZ, R4 ;  /* 0x000000ffff057224 */ /* 0x000fce00078e0004 */
.L_x_33:
[----:B------:R-:W-:Y:S05]  /*0d20*/  BSYNC.RECONVERGENT B2 ;  /* 0x0000000000027941 */ /* 0x000fea0003800200 */
.L_x_32:
        /* <DEDUP_REMOVED lines=19> */
[----:B------:R-:W-:Y:S02]  /*0e60*/  @P0 SHF.R.U64 R16, R19, R12, R21 ;  /* 0x0000000c13100219 */ /* 0x000fe40000001215 */
[----:B------:R-:W-:Y:S01]  /*0e70*/  @P0 LOP3.LUT R3, R14, R11, RZ, 0xfc, !PT ;  /* 0x0000000b0e030212 */ /* 0x000fe200078efcff */
[----:B------:R-:W-:Y:S01]  /*0e80*/  IMAD.SHL.U32 R14, R2, 0x4, RZ ;  /* 0x00000004020e7824 */ /* 0x000fe200078e00ff */
[----:B------:R-:W-:-:S02]  /*0e90*/  @P0 SHF.L.U64.HI R11, R4, R25, R5 ;  /* 0x00000019040b0219 */ /* 0x000fc40000010205 */
[----:B------:R-:W-:Y:S02]  /*0ea0*/  @P0 LOP3.LUT R4, R13, R16, RZ, 0xfc, !PT ;  /* 0x000000100d040212 */ /* 0x000fe400078efcff */
[----:B------:R-:W-:Y:S02]  /*0eb0*/  @P0 SHF.R.U32.HI R12, RZ, R12, R21 ;  /* 0x0000000cff0c0219 */ /* 0x000fe40000011615 */
[----:B------:R-:W-:Y:S02]  /*0ec0*/  SHF.L.U64.HI R15, R2, 0x2, R3 ;  /* 0x00000002020f7819 */ /* 0x000fe40000010203 */
[----:B------:R-:W-:Y:S02]  /*0ed0*/  SHF.L.W.U32.HI R2, R3, 0x2, R4 ;  /* 0x0000000203027819 */ /* 0x000fe40000010e04 */
[----:B------:R-:W-:Y:S02]  /*0ee0*/  @P0 LOP3.LUT R5, R11, R12, RZ, 0xfc, !PT ;  /* 0x0000000c0b050212 */ /* 0x000fe400078efcff */
        /* <DEDUP_REMOVED lines=12> */
[----:B------:R-:W-:Y:S02]  /*0fb0*/  ISETP.NE.U32.AND P1, PT, R3, RZ, PT ;  /* 0x000000ff0300720c */ /* 0x000fe40003f25070 */
[----:B------:R-:W-:Y:S02]  /*0fc0*/  SEL R15, R15, R10, P0 ;  /* 0x0000000a0f0f7207 */ /* 0x000fe40000000000 */
[----:B------:R-:W-:Y:S01]  /*0fd0*/  SEL R11, R13, R3, !P1 ;  /* 0x000000030d0b7207 */ /* 0x000fe20004800000 */
[----:B------:R-:W-:-:S05]  /*0fe0*/  @!P0 IMAD.MOV R14, RZ, RZ, -R14 ;  /* 0x000000ffff0e8224 */ /* 0x000fca00078e0a0e */
[----:B------:R-:W0:Y:S02]  /*0ff0*/  FLO.U32 R11, R11 ;  /* 0x0000000b000b7300 */ /* 0x000e2400000e0000 */
[C---:B0-----:R-:W-:Y:S02]  /*1000*/  IADD3 R12, PT, PT, -R11.reuse, 0x1f, RZ ;  /* 0x0000001f0b0c7810 */ /* 0x041fe40007ffe1ff */
[----:B------:R-:W-:-:S03]  /*1010*/  IADD3 R2, PT, PT, -R11, 0x3f, RZ ;  /* 0x0000003f0b027810 */ /* 0x000fc60007ffe1ff */
[----:B------:R-:W-:-:S05]  /*1020*/  @P1 IMAD.MOV R2, RZ, RZ, R12 ;  /* 0x000000ffff021224 */ /* 0x000fca00078e020c */
[----:B------:R-:W-:-:S13]  /*1030*/  ISETP.NE.AND P1, PT, R2, RZ, PT ;  /* 0x000000ff0200720c */ /* 0x000fda0003f25270 */
[----:B------:R-:W-:Y:S05]  /*1040*/  @!P1 BRA `(.L_x_37) ;  /* 0x0000000000289947 */ /* 0x000fea0003800000 */
[--C-:B------:R-:W-:Y:S02]  /*1050*/  SHF.R.U64 R12, R14, 0x1, R15.reuse ;  /* 0x000000010e0c7819 */ /* 0x100fe4000000120f */
[C---:B------:R-:W-:Y:S02]  /*1060*/  LOP3.LUT R10, R2.reuse, 0x3f, RZ, 0xc0, !PT ;  /* 0x0000003f020a7812 */ /* 0x040fe400078ec0ff */
        /* <DEDUP_REMOVED lines=8> */
.L_x_37:
[----:B------:R-:W-:Y:S05]  /*10f0*/  BSYNC.RECONVERGENT B2 ;  /* 0x0000000000027941 */ /* 0x000fea0003800200 */
.L_x_36:
[----:B------:R-:W-:-:S04]  /*1100*/  IMAD.WIDE.U32 R14, R13, 0x2168c235, RZ ;  /* 0x2168c2350d0e7825 */ /* 0x000fc800078e00ff */
[----:B------:R-:W-:Y:S01]  /*1110*/  IMAD.MOV.U32 R10, RZ, RZ, R15 ;  /* 0x000000ffff0a7224 */ /* 0x000fe200078e000f */
[----:B------:R-:W-:Y:S01]  /*1120*/  IADD3 RZ, P1, PT, R14, R14, RZ ;  /* 0x0000000e0eff7210 */ /* 0x000fe20007f3e0ff */
[----:B------:R-:W-:Y:S02]  /*1130*/  IMAD.MOV.U32 R11, RZ, RZ, RZ ;  /* 0x000000ffff0b7224 */ /* 0x000fe400078e00ff */
[----:B------:R-:W-:-:S04]  /*1140*/  IMAD.HI.U32 R12, R3, -0x36f0255e, RZ ;  /* 0xc90fdaa2030c7827 */ /* 0x000fc800078e00ff */
[----:B------:R-:W-:-:S04]  /*1150*/  IMAD.WIDE.U32 R10, R13, -0x36f0255e, R10 ;  /* 0xc90fdaa20d0a7825 */ /* 0x000fc800078e000a */
[C---:B------:R-:W-:Y:S02]  /*1160*/  IMAD R13, R3.reuse, -0x36f0255e, RZ ;  /* 0xc90fdaa2030d7824 */ /* 0x040fe400078e02ff */
[----:B------:R-:W-:-:S04]  /*1170*/  IMAD.WIDE.U32 R10, P2, R3, 0x2168c235, R10 ;  /* 0x2168c235030a7825 */ /* 0x000fc8000784000a */
[----:B------:R-:W-:Y:S01]  /*1180*/  IMAD.X R3, RZ, RZ, R12, P2 ;  /* 0x000000ffff037224 */ /* 0x000fe200010e060c */
[----:B------:R-:W-:Y:S02]  /*1190*/  IADD3 R11, P2, PT, R13, R11, RZ ;  /* 0x0000000b0d0b7210 */ /* 0x000fe40007f5e0ff */
[----:B------:R-:W-:Y:S02]  /*11a0*/  IADD3.X RZ, P1, PT, R10, R10, RZ, P1, !PT ;  /* 0x0000000a0aff7210 */ /* 0x000fe40000f3e4ff */
        /* <DEDUP_REMOVED lines=12> */
[----:B------:R-:W-:-:S02]  /*1270*/  SHF.R.U32.HI R11, RZ, 0x1e, R5 ;  /* 0x0000001eff0b7819 */ /* 0x000fc40000011605 */
[----:B------:R-:W-:Y:S01]  /*1280*/  SHF.R.U64 R3, R3, 0xa, R10 ;  /* 0x0000000a03037819 */ /* 0x000fe2000000120a */
[----:B------:R-:W-:Y:S01]  /*1290*/  IMAD.SHL.U32 R2, R2, 0x100000, RZ ;  /* 0x0010000002027824 */ /* 0x000fe200078e00ff */
[----:B------:R-:W-:Y:S02]  /*12a0*/  LEA.HI R4, R4, R11, RZ, 0x1 ;  /* 0x0000000b04047211 */ /* 0x000fe400078f08ff */
[----:B------:R-:W-:Y:S02]  /*12b0*/  IADD3 R3, P2, PT, R3, 0x1, RZ ;  /* 0x0000000103037810 */ /* 0x000fe40007f5e0ff */
[----:B------:R-:W-:Y:S01]  /*12c0*/  @!P0 LOP3.LUT R7, R7, 0x80000000, RZ, 0x3c, !PT ;  /* 0x8000000007078812 */ /* 0x000fe200078e3cff */
[----:B------:R-:W-:Y:S01]  /*12d0*/  @P1 IMAD.MOV R4, RZ, RZ, -R4 ;  /* 0x000000ffff041224 */ /* 0x000fe200078e0a04 */
[----:B------:R-:W-:-:S04]  /*12e0*/  LEA.HI.X R10, R10, RZ, RZ, 0x16, P2 ;  /* 0x000000ff0a0a7211 */ /* 0x000fc800010fb4ff */
[--C-:B------:R-:W-:Y:S02]  /*12f0*/  SHF.R.U64 R3, R3, 0x1, R10.reuse ;  /* 0x0000000103037819 */ /* 0x100fe4000000120a */
[----:B------:R-:W-:Y:S02]  /*1300*/  SHF.R.U32.HI R5, RZ, 0x1, R10 ;  /* 0x00000001ff057819 */ /* 0x000fe4000001160a */
[----:B------:R-:W-:-:S04]  /*1310*/  IADD3 R3, P2, P3, RZ, RZ, R3 ;  /* 0x000000ffff037210 */ /* 0x000fc80007b5e003 */
[----:B------:R-:W-:-:S04]  /*1320*/  IADD3.X R2, PT, PT, R2, 0x3fe00000, R5, P2, P3 ;  /* 0x3fe0000002027810 */ /* 0x000fc800017e6405 */
[----:B------:R-:W-:-:S07]  /*1330*/  LOP3.LUT R7, R2, R7, RZ, 0xfc, !PT ;  /* 0x0000000702077212 */ /* 0x000fce00078efcff */
.L_x_31:
[----:B------:R-:W-:Y:S02]  /*1340*/  IMAD.MOV.U32 R11, RZ, RZ, R7 ;  /* 0x000000ffff0b7224 */ /* 0x000fe400078e0007 */
[----:B------:R-:W-:Y:S02]  /*1350*/  IMAD.MOV.U32 R7, RZ, RZ, 0x0 ;  /* 0x00000000ff077424 */ /* 0x000fe400078e00ff */
[----:B------:R-:W-:Y:S02]  /*1360*/  IMAD.MOV.U32 R10, RZ, RZ, R3 ;  /* 0x000000ffff0a7224 */ /* 0x000fe400078e0003 */
[----:B------:R-:W-:Y:S05]  /*1370*/  RET.REL.NODEC R6 `(_Z19angle_encode_kernelPKdP7double2mj) ;  /* 0xffffffec06207950 */ /* 0x000fea0003c3ffff */
.L_x_38:
        /* <DEDUP_REMOVED lines=16> */
.L_x_40:


//--------------------- .nv.global.init           --------------------------
	.section	.nv.global.init,"aw",@progbits
	.align	16
.nv.global.init:
	.type		__cudart_sin_cos_coeffs,@object
	.size		__cudart_sin_cos_coeffs,(__cudart_i2opi_d - __cudart_sin_cos_coeffs)
__cudart_sin_cos_coeffs:
        /*0000*/ 	.byte	0x46, 0xd2, 0xb0, 0x2c, 0xf1, 0xe5, 0x5a, 0xbe, 0x92, 0xe3, 0xac, 0x69, 0xe3, 0x1d, 0xc7, 0x3e
        /*0010*/ 	.byte	0xa1, 0x62, 0xdb, 0x19, 0xa0, 0x01, 0x2a, 0xbf, 0x18, 0x08, 0x11, 0x11, 0x11, 0x11, 0x81, 0x3f
        /*0020*/ 	.byte	0x54, 0x55, 0x55, 0x55, 0x55, 0x55, 0xc5, 0xbf, 0x00, 0x00, 0x00, 0x00, 0x00, 0x00, 0x00, 0x00
        /*0030*/ 	.byte	0x00, 0x00, 0x00, 0x00, 0x00, 0x00, 0x00, 0x00, 0x64, 0x81, 0xfd, 0x20, 0x83, 0xff, 0xa8, 0xbd
        /*0040*/ 	.byte	0x28, 0x85, 0xef, 0xc1, 0xa7, 0xee, 0x21, 0x3e, 0xd9, 0xe6, 0x06, 0x8e, 0x4f, 0x7e, 0x92, 0xbe
        /*0050*/ 	.byte	0xe9, 0xbc, 0xdd, 0x19, 0xa0, 0x01, 0xfa, 0x3e, 0x47, 0x5d, 0xc1, 0x16, 0x6c, 0xc1, 0x56, 0xbf
        /*0060*/ 	.byte	0x51, 0x55, 0x55, 0x55, 0x55, 0x55, 0xa5, 0x3f, 0x00, 0x00, 0x00, 0x00, 0x00, 0x00, 0xe0, 0xbf
        /*0070*/ 	.byte	0x00, 0x00, 0x00, 0x00, 0x00, 0x00, 0xf0, 0x3f, 0x00, 0x00, 0x00, 0x00, 0x00, 0x00, 0x00, 0x00
	.type		__cudart_i2opi_d,@object
	.size		__cudart_i2opi_d,(.L_0 - __cudart_i2opi_d)
__cudart_i2opi_d:
        /* <DEDUP_REMOVED lines=9> */
.L_0:


//--------------------- .nv.shared.reserved.0     --------------------------
	.section	.nv.shared.reserved.0,"aw",@nobits
	.weak		__nv_reservedSMEM_offset_0_alias
	.size		__nv_reservedSMEM_offset_0_alias, 0, 64
	.other		__nv_reservedSMEM_offset_0_alias,@"STO_CUDA_RESERVED_SHARED STV_DEFAULT"
__nv_reservedSMEM_offset_0_alias:
	.zero		0
	.zero		64


//--------------------- .nv.constant0._Z25angle_encode_batch_kernelPKdP7double2mmj --------------------------
	.section	.nv.constant0._Z25angle_encode_batch_kernelPKdP7double2mmj,"a",@progbits
	.sectionflags	@""
	.align	4
.nv.constant0._Z25angle_encode_batch_kernelPKdP7double2mmj:
	.zero		932


//--------------------- .nv.constant0._Z19angle_encode_kernelPKdP7double2mj --------------------------
	.section	.nv.constant0._Z19angle_encode_kernelPKdP7double2mj,"a",@progbits
	.sectionflags	@""
	.align	4
.nv.constant0._Z19angle_encode_kernelPKdP7double2mj:
	.zero		924


//--------------------- SYMBOLS --------------------------

	.type		.nv.reservedSmem.offset0,@object
	.size		.nv.reservedSmem.offset0,0x4
